//
// Generated by NVIDIA NVVM Compiler
//
// Compiler Build ID: CL-36424714
// Cuda compilation tools, release 13.0, V13.0.88
// Based on NVVM 20.0.0
//

.version 9.0
.target sm_100
.address_size 64

	// .globl	_Z5kgmulPfS_S_
.global .align 1 .b8 _ZN34_INTERNAL_9eeb0572_4_k_cu_94d9c6254cuda3std3__45__cpo5beginE[1];
.global .align 1 .b8 _ZN34_INTERNAL_9eeb0572_4_k_cu_94d9c6254cuda3std3__45__cpo3endE[1];
.global .align 1 .b8 _ZN34_INTERNAL_9eeb0572_4_k_cu_94d9c6254cuda3std3__45__cpo6cbeginE[1];
.global .align 1 .b8 _ZN34_INTERNAL_9eeb0572_4_k_cu_94d9c6254cuda3std3__45__cpo4cendE[1];
.global .align 1 .b8 _ZN34_INTERNAL_9eeb0572_4_k_cu_94d9c6254cuda3std3__45__cpo6rbeginE[1];
.global .align 1 .b8 _ZN34_INTERNAL_9eeb0572_4_k_cu_94d9c6254cuda3std3__45__cpo4rendE[1];
.global .align 1 .b8 _ZN34_INTERNAL_9eeb0572_4_k_cu_94d9c6254cuda3std3__45__cpo7crbeginE[1];
.global .align 1 .b8 _ZN34_INTERNAL_9eeb0572_4_k_cu_94d9c6254cuda3std3__45__cpo5crendE[1];
.global .align 1 .b8 _ZN34_INTERNAL_9eeb0572_4_k_cu_94d9c6254cuda3std3__436_GLOBAL__N__9eeb0572_4_k_cu_94d9c6256ignoreE[1];
.global .align 1 .b8 _ZN34_INTERNAL_9eeb0572_4_k_cu_94d9c6254cuda3std3__419piecewise_constructE[1];
.global .align 1 .b8 _ZN34_INTERNAL_9eeb0572_4_k_cu_94d9c6254cuda3std3__48in_placeE[1];
.global .align 1 .b8 _ZN34_INTERNAL_9eeb0572_4_k_cu_94d9c6254cuda3std3__420unreachable_sentinelE[1];
.global .align 1 .b8 _ZN34_INTERNAL_9eeb0572_4_k_cu_94d9c6254cuda3std3__47nulloptE[1];
.global .align 1 .b8 _ZN34_INTERNAL_9eeb0572_4_k_cu_94d9c6254cuda3std3__48unexpectE[1];
.global .align 1 .b8 _ZN34_INTERNAL_9eeb0572_4_k_cu_94d9c6254cuda3std6ranges3__45__cpo4swapE[1];
.global .align 1 .b8 _ZN34_INTERNAL_9eeb0572_4_k_cu_94d9c6254cuda3std6ranges3__45__cpo9iter_moveE[1];
.global .align 1 .b8 _ZN34_INTERNAL_9eeb0572_4_k_cu_94d9c6254cuda3std6ranges3__45__cpo5beginE[1];
.global .align 1 .b8 _ZN34_INTERNAL_9eeb0572_4_k_cu_94d9c6254cuda3std6ranges3__45__cpo3endE[1];
.global .align 1 .b8 _ZN34_INTERNAL_9eeb0572_4_k_cu_94d9c6254cuda3std6ranges3__45__cpo6cbeginE[1];
.global .align 1 .b8 _ZN34_INTERNAL_9eeb0572_4_k_cu_94d9c6254cuda3std6ranges3__45__cpo4cendE[1];
.global .align 1 .b8 _ZN34_INTERNAL_9eeb0572_4_k_cu_94d9c6254cuda3std6ranges3__45__cpo7advanceE[1];
.global .align 1 .b8 _ZN34_INTERNAL_9eeb0572_4_k_cu_94d9c6254cuda3std6ranges3__45__cpo9iter_swapE[1];
.global .align 1 .b8 _ZN34_INTERNAL_9eeb0572_4_k_cu_94d9c6254cuda3std6ranges3__45__cpo4nextE[1];
.global .align 1 .b8 _ZN34_INTERNAL_9eeb0572_4_k_cu_94d9c6254cuda3std6ranges3__45__cpo4prevE[1];
.global .align 1 .b8 _ZN34_INTERNAL_9eeb0572_4_k_cu_94d9c6254cuda3std6ranges3__45__cpo4dataE[1];
.global .align 1 .b8 _ZN34_INTERNAL_9eeb0572_4_k_cu_94d9c6254cuda3std6ranges3__45__cpo5cdataE[1];
.global .align 1 .b8 _ZN34_INTERNAL_9eeb0572_4_k_cu_94d9c6254cuda3std6ranges3__45__cpo4sizeE[1];
.global .align 1 .b8 _ZN34_INTERNAL_9eeb0572_4_k_cu_94d9c6254cuda3std6ranges3__45__cpo5ssizeE[1];
.global .align 1 .b8 _ZN34_INTERNAL_9eeb0572_4_k_cu_94d9c6254cuda3std6ranges3__45__cpo8distanceE[1];
.global .align 1 .b8 _ZN34_INTERNAL_9eeb0572_4_k_cu_94d9c6256thrust24THRUST_300001_SM_1000_NS8cuda_cub3parE[1];
.global .align 1 .b8 _ZN34_INTERNAL_9eeb0572_4_k_cu_94d9c6256thrust24THRUST_300001_SM_1000_NS8cuda_cub10par_nosyncE[1];
.global .align 1 .b8 _ZN34_INTERNAL_9eeb0572_4_k_cu_94d9c6256thrust24THRUST_300001_SM_1000_NS6system6detail10sequential3seqE[1];
.global .align 1 .b8 _ZN34_INTERNAL_9eeb0572_4_k_cu_94d9c6256thrust24THRUST_300001_SM_1000_NS12placeholders2_1E[1];
.global .align 1 .b8 _ZN34_INTERNAL_9eeb0572_4_k_cu_94d9c6256thrust24THRUST_300001_SM_1000_NS12placeholders2_2E[1];
.global .align 1 .b8 _ZN34_INTERNAL_9eeb0572_4_k_cu_94d9c6256thrust24THRUST_300001_SM_1000_NS12placeholders2_3E[1];
.global .align 1 .b8 _ZN34_INTERNAL_9eeb0572_4_k_cu_94d9c6256thrust24THRUST_300001_SM_1000_NS12placeholders2_4E[1];
.global .align 1 .b8 _ZN34_INTERNAL_9eeb0572_4_k_cu_94d9c6256thrust24THRUST_300001_SM_1000_NS12placeholders2_5E[1];
.global .align 1 .b8 _ZN34_INTERNAL_9eeb0572_4_k_cu_94d9c6256thrust24THRUST_300001_SM_1000_NS12placeholders2_6E[1];
.global .align 1 .b8 _ZN34_INTERNAL_9eeb0572_4_k_cu_94d9c6256thrust24THRUST_300001_SM_1000_NS12placeholders2_7E[1];
.global .align 1 .b8 _ZN34_INTERNAL_9eeb0572_4_k_cu_94d9c6256thrust24THRUST_300001_SM_1000_NS12placeholders2_8E[1];
.global .align 1 .b8 _ZN34_INTERNAL_9eeb0572_4_k_cu_94d9c6256thrust24THRUST_300001_SM_1000_NS12placeholders2_9E[1];
.global .align 1 .b8 _ZN34_INTERNAL_9eeb0572_4_k_cu_94d9c6256thrust24THRUST_300001_SM_1000_NS12placeholders3_10E[1];
.global .align 1 .b8 _ZN34_INTERNAL_9eeb0572_4_k_cu_94d9c6256thrust24THRUST_300001_SM_1000_NS3seqE[1];

.visible .entry _Z5kgmulPfS_S_(
	.param .u64 .ptr .align 1 _Z5kgmulPfS_S__param_0,
	.param .u64 .ptr .align 1 _Z5kgmulPfS_S__param_1,
	.param .u64 .ptr .align 1 _Z5kgmulPfS_S__param_2
)
{
	.reg .b32 	%r<5>;
	.reg .b32 	%f<4>;
	.reg .b64 	%rd<11>;

	ld.param.u64 	%rd1, [_Z5kgmulPfS_S__param_0];
	ld.param.u64 	%rd2, [_Z5kgmulPfS_S__param_1];
	ld.param.u64 	%rd3, [_Z5kgmulPfS_S__param_2];
	cvta.to.global.u64 	%rd4, %rd3;
	cvta.to.global.u64 	%rd5, %rd2;
	cvta.to.global.u64 	%rd6, %rd1;
	mov.u32 	%r1, %ctaid.x;
	mov.u32 	%r2, %ntid.x;
	mov.u32 	%r3, %tid.x;
	mad.lo.s32 	%r4, %r1, %r2, %r3;
	mul.wide.s32 	%rd7, %r4, 4;
	add.s64 	%rd8, %rd6, %rd7;
	ld.global.f32 	%f1, [%rd8];
	add.s64 	%rd9, %rd5, %rd7;
	ld.global.f32 	%f2, [%rd9];
	mul.f32 	%f3, %f1, %f2;
	add.s64 	%rd10, %rd4, %rd7;
	st.global.f32 	[%rd10], %f3;
	ret;

}
	// .globl	_Z6kgmulePffS_
.visible .entry _Z6kgmulePffS_(
	.param .u64 .ptr .align 1 _Z6kgmulePffS__param_0,
	.param .f32 _Z6kgmulePffS__param_1,
	.param .u64 .ptr .align 1 _Z6kgmulePffS__param_2
)
{
	.reg .b32 	%r<5>;
	.reg .b32 	%f<4>;
	.reg .b64 	%rd<8>;

	ld.param.u64 	%rd1, [_Z6kgmulePffS__param_0];
	ld.param.f32 	%f1, [_Z6kgmulePffS__param_1];
	ld.param.u64 	%rd2, [_Z6kgmulePffS__param_2];
	cvta.to.global.u64 	%rd3, %rd2;
	cvta.to.global.u64 	%rd4, %rd1;
	mov.u32 	%r1, %ctaid.x;
	mov.u32 	%r2, %ntid.x;
	mov.u32 	%r3, %tid.x;
	mad.lo.s32 	%r4, %r1, %r2, %r3;
	mul.wide.s32 	%rd5, %r4, 4;
	add.s64 	%rd6, %rd4, %rd5;
	ld.global.f32 	%f2, [%rd6];
	mul.f32 	%f3, %f1, %f2;
	add.s64 	%rd7, %rd3, %rd5;
	st.global.f32 	[%rd7], %f3;
	ret;

}
	// .globl	_Z5kgdivPfS_S_
.visible .entry _Z5kgdivPfS_S_(
	.param .u64 .ptr .align 1 _Z5kgdivPfS_S__param_0,
	.param .u64 .ptr .align 1 _Z5kgdivPfS_S__param_1,
	.param .u64 .ptr .align 1 _Z5kgdivPfS_S__param_2
)
{
	.reg .b32 	%r<5>;
	.reg .b32 	%f<4>;
	.reg .b64 	%rd<11>;

	ld.param.u64 	%rd1, [_Z5kgdivPfS_S__param_0];
	ld.param.u64 	%rd2, [_Z5kgdivPfS_S__param_1];
	ld.param.u64 	%rd3, [_Z5kgdivPfS_S__param_2];
	cvta.to.global.u64 	%rd4, %rd3;
	cvta.to.global.u64 	%rd5, %rd2;
	cvta.to.global.u64 	%rd6, %rd1;
	mov.u32 	%r1, %ctaid.x;
	mov.u32 	%r2, %ntid.x;
	mov.u32 	%r3, %tid.x;
	mad.lo.s32 	%r4, %r1, %r2, %r3;
	mul.wide.s32 	%rd7, %r4, 4;
	add.s64 	%rd8, %rd6, %rd7;
	ld.global.f32 	%f1, [%rd8];
	add.s64 	%rd9, %rd5, %rd7;
	ld.global.f32 	%f2, [%rd9];
	div.rn.f32 	%f3, %f1, %f2;
	add.s64 	%rd10, %rd4, %rd7;
	st.global.f32 	[%rd10], %f3;
	ret;

}
	// .globl	_Z4ksubPfS_S_
.visible .entry _Z4ksubPfS_S_(
	.param .u64 .ptr .align 1 _Z4ksubPfS_S__param_0,
	.param .u64 .ptr .align 1 _Z4ksubPfS_S__param_1,
	.param .u64 .ptr .align 1 _Z4ksubPfS_S__param_2
)
{
	.reg .b32 	%r<5>;
	.reg .b32 	%f<4>;
	.reg .b64 	%rd<11>;

	ld.param.u64 	%rd1, [_Z4ksubPfS_S__param_0];
	ld.param.u64 	%rd2, [_Z4ksubPfS_S__param_1];
	ld.param.u64 	%rd3, [_Z4ksubPfS_S__param_2];
	cvta.to.global.u64 	%rd4, %rd3;
	cvta.to.global.u64 	%rd5, %rd2;
	cvta.to.global.u64 	%rd6, %rd1;
	mov.u32 	%r1, %ctaid.x;
	mov.u32 	%r2, %ntid.x;
	mov.u32 	%r3, %tid.x;
	mad.lo.s32 	%r4, %r1, %r2, %r3;
	mul.wide.s32 	%rd7, %r4, 4;
	add.s64 	%rd8, %rd6, %rd7;
	ld.global.f32 	%f1, [%rd8];
	add.s64 	%rd9, %rd5, %rd7;
	ld.global.f32 	%f2, [%rd9];
	sub.f32 	%f3, %f1, %f2;
	add.s64 	%rd10, %rd4, %rd7;
	st.global.f32 	[%rd10], %f3;
	ret;

}
	// .globl	_Z5kfillPff
.visible .entry _Z5kfillPff(
	.param .u64 .ptr .align 1 _Z5kfillPff_param_0,
	.param .f32 _Z5kfillPff_param_1
)
{
	.reg .b32 	%r<5>;
	.reg .b32 	%f<2>;
	.reg .b64 	%rd<5>;

	ld.param.u64 	%rd1, [_Z5kfillPff_param_0];
	ld.param.f32 	%f1, [_Z5kfillPff_param_1];
	cvta.to.global.u64 	%rd2, %rd1;
	mov.u32 	%r1, %ctaid.x;
	mov.u32 	%r2, %ntid.x;
	mov.u32 	%r3, %tid.x;
	mad.lo.s32 	%r4, %r1, %r2, %r3;
	mul.wide.s32 	%rd3, %r4, 4;
	add.s64 	%rd4, %rd2, %rd3;
	st.global.f32 	[%rd4], %f1;
	ret;

}
	// .globl	_Z5kmaskPfS_
.visible .entry _Z5kmaskPfS_(
	.param .u64 .ptr .align 1 _Z5kmaskPfS__param_0,
	.param .u64 .ptr .align 1 _Z5kmaskPfS__param_1
)
{
	.reg .pred 	%p<2>;
	.reg .b32 	%r<5>;
	.reg .b32 	%f<3>;
	.reg .b64 	%rd<8>;

	ld.param.u64 	%rd1, [_Z5kmaskPfS__param_0];
	ld.param.u64 	%rd2, [_Z5kmaskPfS__param_1];
	cvta.to.global.u64 	%rd3, %rd1;
	mov.u32 	%r1, %ctaid.x;
	mov.u32 	%r2, %ntid.x;
	mov.u32 	%r3, %tid.x;
	mad.lo.s32 	%r4, %r1, %r2, %r3;
	mul.wide.s32 	%rd4, %r4, 4;
	add.s64 	%rd5, %rd3, %rd4;
	ld.global.f32 	%f1, [%rd5];
	setp.gtu.f32 	%p1, %f1, 0f00000000;
	selp.f32 	%f2, 0f3F800000, 0f00000000, %p1;
	cvta.to.global.u64 	%rd6, %rd2;
	add.s64 	%rd7, %rd6, %rd4;
	st.global.f32 	[%rd7], %f2;
	ret;

}
	// .globl	_Z6kaxpyePfffS_
.visible .entry _Z6kaxpyePfffS_(
	.param .u64 .ptr .align 1 _Z6kaxpyePfffS__param_0,
	.param .f32 _Z6kaxpyePfffS__param_1,
	.param .f32 _Z6kaxpyePfffS__param_2,
	.param .u64 .ptr .align 1 _Z6kaxpyePfffS__param_3
)
{
	.reg .b32 	%r<5>;
	.reg .b32 	%f<5>;
	.reg .b64 	%rd<8>;

	ld.param.u64 	%rd1, [_Z6kaxpyePfffS__param_0];
	ld.param.f32 	%f1, [_Z6kaxpyePfffS__param_1];
	ld.param.f32 	%f2, [_Z6kaxpyePfffS__param_2];
	ld.param.u64 	%rd2, [_Z6kaxpyePfffS__param_3];
	cvta.to.global.u64 	%rd3, %rd2;
	cvta.to.global.u64 	%rd4, %rd1;
	mov.u32 	%r1, %ctaid.x;
	mov.u32 	%r2, %ntid.x;
	mov.u32 	%r3, %tid.x;
	mad.lo.s32 	%r4, %r1, %r2, %r3;
	mul.wide.s32 	%rd5, %r4, 4;
	add.s64 	%rd6, %rd4, %rd5;
	ld.global.f32 	%f3, [%rd6];
	fma.rn.f32 	%f4, %f1, %f3, %f2;
	add.s64 	%rd7, %rd3, %rd5;
	st.global.f32 	[%rd7], %f4;
	ret;

}
	// .globl	_Z4kexpPfffS_
.visible .entry _Z4kexpPfffS_(
	.param .u64 .ptr .align 1 _Z4kexpPfffS__param_0,
	.param .f32 _Z4kexpPfffS__param_1,
	.param .f32 _Z4kexpPfffS__param_2,
	.param .u64 .ptr .align 1 _Z4kexpPfffS__param_3
)
{
	.reg .b32 	%r<7>;
	.reg .b32 	%f<17>;
	.reg .b64 	%rd<8>;

	ld.param.u64 	%rd1, [_Z4kexpPfffS__param_0];
	ld.param.f32 	%f1, [_Z4kexpPfffS__param_1];
	ld.param.f32 	%f2, [_Z4kexpPfffS__param_2];
	ld.param.u64 	%rd2, [_Z4kexpPfffS__param_3];
	cvta.to.global.u64 	%rd3, %rd2;
	cvta.to.global.u64 	%rd4, %rd1;
	mov.u32 	%r1, %ctaid.x;
	mov.u32 	%r2, %ntid.x;
	mov.u32 	%r3, %tid.x;
	mad.lo.s32 	%r4, %r1, %r2, %r3;
	mul.wide.s32 	%rd5, %r4, 4;
	add.s64 	%rd6, %rd4, %rd5;
	ld.global.f32 	%f3, [%rd6];
	mul.f32 	%f4, %f1, %f3;
	fma.rn.f32 	%f5, %f4, 0f3BBB989D, 0f3F000000;
	cvt.sat.f32.f32 	%f6, %f5;
	mov.f32 	%f7, 0f4B400001;
	mov.f32 	%f8, 0f437C0000;
	fma.rm.f32 	%f9, %f6, %f8, %f7;
	add.f32 	%f10, %f9, 0fCB40007F;
	neg.f32 	%f11, %f10;
	fma.rn.f32 	%f12, %f4, 0f3FB8AA3B, %f11;
	fma.rn.f32 	%f13, %f4, 0f32A57060, %f12;
	mov.b32 	%r5, %f9;
	shl.b32 	%r6, %r5, 23;
	mov.b32 	%f14, %r6;
	ex2.approx.ftz.f32 	%f15, %f13;
	fma.rn.f32 	%f16, %f15, %f14, %f2;
	add.s64 	%rd7, %rd3, %rd5;
	st.global.f32 	[%rd7], %f16;
	ret;

}
	// .globl	_Z5kexpTPfffS_
.visible .entry _Z5kexpTPfffS_(
	.param .u64 .ptr .align 1 _Z5kexpTPfffS__param_0,
	.param .f32 _Z5kexpTPfffS__param_1,
	.param .f32 _Z5kexpTPfffS__param_2,
	.param .u64 .ptr .align 1 _Z5kexpTPfffS__param_3
)
{
	.reg .b32 	%r<7>;
	.reg .b32 	%f<18>;
	.reg .b64 	%rd<8>;

	ld.param.u64 	%rd1, [_Z5kexpTPfffS__param_0];
	ld.param.f32 	%f1, [_Z5kexpTPfffS__param_1];
	ld.param.f32 	%f2, [_Z5kexpTPfffS__param_2];
	ld.param.u64 	%rd2, [_Z5kexpTPfffS__param_3];
	cvta.to.global.u64 	%rd3, %rd2;
	cvta.to.global.u64 	%rd4, %rd1;
	mov.u32 	%r1, %ctaid.x;
	mov.u32 	%r2, %ntid.x;
	mov.u32 	%r3, %tid.x;
	mad.lo.s32 	%r4, %r1, %r2, %r3;
	mul.wide.s32 	%rd5, %r4, 4;
	add.s64 	%rd6, %rd4, %rd5;
	ld.global.f32 	%f3, [%rd6];
	mul.f32 	%f4, %f1, %f3;
	fma.rn.f32 	%f5, %f4, 0f3BBB989D, 0f3F000000;
	cvt.sat.f32.f32 	%f6, %f5;
	mov.f32 	%f7, 0f4B400001;
	mov.f32 	%f8, 0f437C0000;
	fma.rm.f32 	%f9, %f6, %f8, %f7;
	add.f32 	%f10, %f9, 0fCB40007F;
	neg.f32 	%f11, %f10;
	fma.rn.f32 	%f12, %f4, 0f3FB8AA3B, %f11;
	fma.rn.f32 	%f13, %f4, 0f32A57060, %f12;
	mov.b32 	%r5, %f9;
	shl.b32 	%r6, %r5, 23;
	mov.b32 	%f14, %r6;
	ex2.approx.ftz.f32 	%f15, %f13;
	fma.rn.f32 	%f16, %f15, %f14, %f2;
	rcp.rn.f32 	%f17, %f16;
	add.s64 	%rd7, %rd3, %rd5;
	st.global.f32 	[%rd7], %f17;
	ret;

}
	// .globl	_Z4klogPffS_
.visible .entry _Z4klogPffS_(
	.param .u64 .ptr .align 1 _Z4klogPffS__param_0,
	.param .f32 _Z4klogPffS__param_1,
	.param .u64 .ptr .align 1 _Z4klogPffS__param_2
)
{
	.reg .pred 	%p<4>;
	.reg .b32 	%r<9>;
	.reg .b32 	%f<25>;
	.reg .b64 	%rd<8>;

	ld.param.u64 	%rd1, [_Z4klogPffS__param_0];
	ld.param.f32 	%f1, [_Z4klogPffS__param_1];
	ld.param.u64 	%rd2, [_Z4klogPffS__param_2];
	cvta.to.global.u64 	%rd3, %rd2;
	cvta.to.global.u64 	%rd4, %rd1;
	mov.u32 	%r1, %ctaid.x;
	mov.u32 	%r2, %ntid.x;
	mov.u32 	%r3, %tid.x;
	mad.lo.s32 	%r4, %r1, %r2, %r3;
	mul.wide.s32 	%rd5, %r4, 4;
	add.s64 	%rd6, %rd4, %rd5;
	ld.global.f32 	%f2, [%rd6];
	add.f32 	%f3, %f1, %f2;
	setp.lt.f32 	%p1, %f3, 0f00800000;
	mul.f32 	%f4, %f3, 0f4B000000;
	selp.f32 	%f5, %f4, %f3, %p1;
	selp.f32 	%f6, 0fC1B80000, 0f00000000, %p1;
	mov.b32 	%r5, %f5;
	add.s32 	%r6, %r5, -1059760811;
	and.b32  	%r7, %r6, -8388608;
	sub.s32 	%r8, %r5, %r7;
	mov.b32 	%f7, %r8;
	cvt.rn.f32.s32 	%f8, %r7;
	fma.rn.f32 	%f9, %f8, 0f34000000, %f6;
	add.f32 	%f10, %f7, 0fBF800000;
	fma.rn.f32 	%f11, %f10, 0fBE055027, 0f3E1039F6;
	fma.rn.f32 	%f12, %f11, %f10, 0fBDF8CDCC;
	fma.rn.f32 	%f13, %f12, %f10, 0f3E0F2955;
	fma.rn.f32 	%f14, %f13, %f10, 0fBE2AD8B9;
	fma.rn.f32 	%f15, %f14, %f10, 0f3E4CED0B;
	fma.rn.f32 	%f16, %f15, %f10, 0fBE7FFF22;
	fma.rn.f32 	%f17, %f16, %f10, 0f3EAAAA78;
	fma.rn.f32 	%f18, %f17, %f10, 0fBF000000;
	mul.f32 	%f19, %f10, %f18;
	fma.rn.f32 	%f20, %f19, %f10, %f10;
	fma.rn.f32 	%f21, %f9, 0f3F317218, %f20;
	setp.gt.u32 	%p2, %r5, 2139095039;
	fma.rn.f32 	%f22, %f5, 0f7F800000, 0f7F800000;
	selp.f32 	%f23, %f22, %f21, %p2;
	setp.eq.f32 	%p3, %f5, 0f00000000;
	selp.f32 	%f24, 0fFF800000, %f23, %p3;
	add.s64 	%rd7, %rd3, %rd5;
	st.global.f32 	[%rd7], %f24;
	ret;

}
	// .globl	_Z6ksqrtTPfffS_
.visible .entry _Z6ksqrtTPfffS_(
	.param .u64 .ptr .align 1 _Z6ksqrtTPfffS__param_0,
	.param .f32 _Z6ksqrtTPfffS__param_1,
	.param .f32 _Z6ksqrtTPfffS__param_2,
	.param .u64 .ptr .align 1 _Z6ksqrtTPfffS__param_3
)
{
	.reg .b32 	%r<5>;
	.reg .b32 	%f<8>;
	.reg .b64 	%rd<8>;

	ld.param.u64 	%rd1, [_Z6ksqrtTPfffS__param_0];
	ld.param.f32 	%f1, [_Z6ksqrtTPfffS__param_1];
	ld.param.f32 	%f2, [_Z6ksqrtTPfffS__param_2];
	ld.param.u64 	%rd2, [_Z6ksqrtTPfffS__param_3];
	cvta.to.global.u64 	%rd3, %rd2;
	cvta.to.global.u64 	%rd4, %rd1;
	mov.u32 	%r1, %ctaid.x;
	mov.u32 	%r2, %ntid.x;
	mov.u32 	%r3, %tid.x;
	mad.lo.s32 	%r4, %r1, %r2, %r3;
	mul.wide.s32 	%rd5, %r4, 4;
	add.s64 	%rd6, %rd4, %rd5;
	ld.global.f32 	%f3, [%rd6];
	add.f32 	%f4, %f1, %f3;
	sqrt.rn.f32 	%f5, %f4;
	add.f32 	%f6, %f2, %f5;
	rcp.rn.f32 	%f7, %f6;
	add.s64 	%rd7, %rd3, %rd5;
	st.global.f32 	[%rd7], %f7;
	ret;

}
	// .globl	_Z13kdeviceMemsetPfS_
.visible .entry _Z13kdeviceMemsetPfS_(
	.param .u64 .ptr .align 1 _Z13kdeviceMemsetPfS__param_0,
	.param .u64 .ptr .align 1 _Z13kdeviceMemsetPfS__param_1
)
{
	.reg .b32 	%r<5>;
	.reg .b32 	%f<2>;
	.reg .b64 	%rd<7>;

	ld.param.u64 	%rd1, [_Z13kdeviceMemsetPfS__param_0];
	ld.param.u64 	%rd2, [_Z13kdeviceMemsetPfS__param_1];
	cvta.to.global.u64 	%rd3, %rd2;
	cvta.to.global.u64 	%rd4, %rd1;
	mov.u32 	%r1, %ctaid.x;
	mov.u32 	%r2, %ntid.x;
	mov.u32 	%r3, %tid.x;
	mad.lo.s32 	%r4, %r1, %r2, %r3;
	ld.global.f32 	%f1, [%rd4];
	mul.wide.s32 	%rd5, %r4, 4;
	add.s64 	%rd6, %rd3, %rd5;
	st.global.f32 	[%rd6], %f1;
	ret;

}
	// .globl	_ZN3cub18CUB_300001_SM_10006detail11EmptyKernelIvEEvv
.visible .entry _ZN3cub18CUB_300001_SM_10006detail11EmptyKernelIvEEvv()
{


	ret;

}


// ===== COMPILED SASS (sm_100) =====

	.target	sm_100

	.elftype	@"ET_EXEC"


//--------------------- .note.nv.tkinfo           --------------------------
	.section	.note.nv.tkinfo,"",@"SHT_NOTE"
	.sectionflags	@"SHF_NOTE_NV_TKINFO"
	.tkinfo
        /*0018*/ 	.word	0x00000002
        /*0030*/ 	.string	""
        /*0030*/ 	.string	"ptxas"
        /*0030*/ 	.string	"Cuda compilation tools, release 13.0, V13.0.88"
        /*0030*/ 	.string	"Build cuda_13.0.r13.0/compiler.36424714_0"
        /*0030*/ 	.string	"-arch sm_100 -m 64 "



//--------------------- .note.nv.cuinfo           --------------------------
	.section	.note.nv.cuinfo,"",@"SHT_NOTE"
	.sectionflags	@"SHF_NOTE_NV_CUINFO"
        /*0018*/ 	.short	0x0002
        /*001a*/ 	.short	0x0064
        /*001c*/ 	.short	0x0082
	.zero		2


//--------------------- .nv.info                  --------------------------
	.section	.nv.info,"",@"SHT_CUDA_INFO"
	.align	4


	//----- nvinfo : EIATTR_REGCOUNT
	.align		4
        /*0000*/ 	.byte	0x04, 0x2f
        /*0002*/ 	.short	(.L_44 - .L_43)
	.align		4
.L_43:
        /*0004*/ 	.word	index@(_Z5kgmulPfS_S_)
        /*0008*/ 	.word	0x0000000c


	//----- nvinfo : EIATTR_FRAME_SIZE
	.align		4
.L_44:
        /*000c*/ 	.byte	0x04, 0x11
        /*000e*/ 	.short	(.L_46 - .L_45)
	.align		4
.L_45:
        /*0010*/ 	.word	index@(_Z5kgmulPfS_S_)
        /*0014*/ 	.word	0x00000000


	//----- nvinfo : EIATTR_REGCOUNT
	.align		4
.L_46:
        /*0018*/ 	.byte	0x04, 0x2f
        /*001a*/ 	.short	(.L_48 - .L_47)
	.align		4
.L_47:
        /*001c*/ 	.word	index@(_Z6kgmulePffS_)
        /*0020*/ 	.word	0x0000000a


	//----- nvinfo : EIATTR_FRAME_SIZE
	.align		4
.L_48:
        /*0024*/ 	.byte	0x04, 0x11
        /*0026*/ 	.short	(.L_50 - .L_49)
	.align		4
.L_49:
        /*0028*/ 	.word	index@(_Z6kgmulePffS_)
        /*002c*/ 	.word	0x00000000


	//----- nvinfo : EIATTR_REGCOUNT
	.align		4
.L_50:
        /*0030*/ 	.byte	0x04, 0x2f
        /*0032*/ 	.short	(.L_52 - .L_51)
	.align		4
.L_51:
        /*0034*/ 	.word	index@(_Z5kgdivPfS_S_)
        /*0038*/ 	.word	0x00000010


	//----- nvinfo : EIATTR_FRAME_SIZE
	.align		4
.L_52:
        /*003c*/ 	.byte	0x04, 0x11
        /*003e*/ 	.short	(.L_54 - .L_53)
	.align		4
.L_53:
        /*0040*/ 	.word	index@($__internal_3_$__cuda_sm3x_div_rn_noftz_f32_slowpath)
        /*0044*/ 	.word	0x00000000


	//----- nvinfo : EIATTR_FRAME_SIZE
	.align		4
.L_54:
        /*0048*/ 	.byte	0x04, 0x11
        /*004a*/ 	.short	(.L_56 - .L_55)
	.align		4
.L_55:
        /*004c*/ 	.word	index@(_Z5kgdivPfS_S_)
        /*0050*/ 	.word	0x00000000


	//----- nvinfo : EIATTR_REGCOUNT
	.align		4
.L_56:
        /*0054*/ 	.byte	0x04, 0x2f
        /*0056*/ 	.short	(.L_58 - .L_57)
	.align		4
.L_57:
        /*0058*/ 	.word	index@(_Z4ksubPfS_S_)
        /*005c*/ 	.word	0x0000000c


	//----- nvinfo : EIATTR_FRAME_SIZE
	.align		4
.L_58:
        /*0060*/ 	.byte	0x04, 0x11
        /*0062*/ 	.short	(.L_60 - .L_59)
	.align		4
.L_59:
        /*0064*/ 	.word	index@(_Z4ksubPfS_S_)
        /*0068*/ 	.word	0x00000000


	//----- nvinfo : EIATTR_REGCOUNT
	.align		4
.L_60:
        /*006c*/ 	.byte	0x04, 0x2f
        /*006e*/ 	.short	(.L_62 - .L_61)
	.align		4
.L_61:
        /*0070*/ 	.word	index@(_Z5kfillPff)
        /*0074*/ 	.word	0x0000000a


	//----- nvinfo : EIATTR_FRAME_SIZE
	.align		4
.L_62:
        /*0078*/ 	.byte	0x04, 0x11
        /*007a*/ 	.short	(.L_64 - .L_63)
	.align		4
.L_63:
        /*007c*/ 	.word	index@(_Z5kfillPff)
        /*0080*/ 	.word	0x00000000


	//----- nvinfo : EIATTR_REGCOUNT
	.align		4
.L_64:
        /*0084*/ 	.byte	0x04, 0x2f
        /*0086*/ 	.short	(.L_66 - .L_65)
	.align		4
.L_65:
        /*0088*/ 	.word	index@(_Z5kmaskPfS_)
        /*008c*/ 	.word	0x0000000a


	//----- nvinfo : EIATTR_FRAME_SIZE
	.align		4
.L_66:
        /*0090*/ 	.byte	0x04, 0x11
        /*0092*/ 	.short	(.L_68 - .L_67)
	.align		4
.L_67:
        /*0094*/ 	.word	index@(_Z5kmaskPfS_)
        /*0098*/ 	.word	0x00000000


	//----- nvinfo : EIATTR_REGCOUNT
	.align		4
.L_68:
        /*009c*/ 	.byte	0x04, 0x2f
        /*009e*/ 	.short	(.L_70 - .L_69)
	.align		4
.L_69:
        /*00a0*/ 	.word	index@(_Z6kaxpyePfffS_)
        /*00a4*/ 	.word	0x0000000c


	//----- nvinfo : EIATTR_FRAME_SIZE
	.align		4
.L_70:
        /*00a8*/ 	.byte	0x04, 0x11
        /*00aa*/ 	.short	(.L_72 - .L_71)
	.align		4
.L_71:
        /*00ac*/ 	.word	index@(_Z6kaxpyePfffS_)
        /*00b0*/ 	.word	0x00000000


	//----- nvinfo : EIATTR_REGCOUNT
	.align		4
.L_72:
        /*00b4*/ 	.byte	0x04, 0x2f
        /*00b6*/ 	.short	(.L_74 - .L_73)
	.align		4
.L_73:
        /*00b8*/ 	.word	index@(_Z4kexpPfffS_)
        /*00bc*/ 	.word	0x0000000c


	//----- nvinfo : EIATTR_FRAME_SIZE
	.align		4
.L_74:
        /*00c0*/ 	.byte	0x04, 0x11
        /*00c2*/ 	.short	(.L_76 - .L_75)
	.align		4
.L_75:
        /*00c4*/ 	.word	index@(_Z4kexpPfffS_)
        /*00c8*/ 	.word	0x00000000


	//----- nvinfo : EIATTR_REGCOUNT
	.align		4
.L_76:
        /*00cc*/ 	.byte	0x04, 0x2f
        /*00ce*/ 	.short	(.L_78 - .L_77)
	.align		4
.L_77:
        /*00d0*/ 	.word	index@(_Z5kexpTPfffS_)
        /*00d4*/ 	.word	0x0000000e


	//----- nvinfo : EIATTR_FRAME_SIZE
	.align		4
.L_78:
        /*00d8*/ 	.byte	0x04, 0x11
        /*00da*/ 	.short	(.L_80 - .L_79)
	.align		4
.L_79:
        /*00dc*/ 	.word	index@($__internal_2_$__cuda_sm20_rcp_rn_f32_slowpath)
        /*00e0*/ 	.word	0x00000000


	//----- nvinfo : EIATTR_FRAME_SIZE
	.align		4
.L_80:
        /*00e4*/ 	.byte	0x04, 0x11
        /*00e6*/ 	.short	(.L_82 - .L_81)
	.align		4
.L_81:
        /*00e8*/ 	.word	index@(_Z5kexpTPfffS_)
        /*00ec*/ 	.word	0x00000000


	//----- nvinfo : EIATTR_REGCOUNT
	.align		4
.L_82:
        /*00f0*/ 	.byte	0x04, 0x2f
        /*00f2*/ 	.short	(.L_84 - .L_83)
	.align		4
.L_83:
        /*00f4*/ 	.word	index@(_Z4klogPffS_)
        /*00f8*/ 	.word	0x0000000c


	//----- nvinfo : EIATTR_FRAME_SIZE
	.align		4
.L_84:
        /*00fc*/ 	.byte	0x04, 0x11
        /*00fe*/ 	.short	(.L_86 - .L_85)
	.align		4
.L_85:
        /*0100*/ 	.word	index@(_Z4klogPffS_)
        /*0104*/ 	.word	0x00000000


	//----- nvinfo : EIATTR_REGCOUNT
	.align		4
.L_86:
        /*0108*/ 	.byte	0x04, 0x2f
        /*010a*/ 	.short	(.L_88 - .L_87)
	.align		4
.L_87:
        /*010c*/ 	.word	index@(_Z6ksqrtTPfffS_)
        /*0110*/ 	.word	0x0000000e


	//----- nvinfo : EIATTR_FRAME_SIZE
	.align		4
.L_88:
        /*0114*/ 	.byte	0x04, 0x11
        /*0116*/ 	.short	(.L_90 - .L_89)
	.align		4
.L_89:
        /*0118*/ 	.word	index@($__internal_1_$__cuda_sm20_sqrt_rn_f32_slowpath)
        /*011c*/ 	.word	0x00000000


	//----- nvinfo : EIATTR_FRAME_SIZE
	.align		4
.L_90:
        /*0120*/ 	.byte	0x04, 0x11
        /*0122*/ 	.short	(.L_92 - .L_91)
	.align		4
.L_91:
        /*0124*/ 	.word	index@($__internal_0_$__cuda_sm20_rcp_rn_f32_slowpath)
        /*0128*/ 	.word	0x00000000


	//----- nvinfo : EIATTR_FRAME_SIZE
	.align		4
.L_92:
        /*012c*/ 	.byte	0x04, 0x11
        /*012e*/ 	.short	(.L_94 - .L_93)
	.align		4
.L_93:
        /*0130*/ 	.word	index@(_Z6ksqrtTPfffS_)
        /*0134*/ 	.word	0x00000000


	//----- nvinfo : EIATTR_REGCOUNT
	.align		4
.L_94:
        /*0138*/ 	.byte	0x04, 0x2f
        /*013a*/ 	.short	(.L_96 - .L_95)
	.align		4
.L_95:
        /*013c*/ 	.word	index@(_Z13kdeviceMemsetPfS_)
        /*0140*/ 	.word	0x0000000a


	//----- nvinfo : EIATTR_FRAME_SIZE
	.align		4
.L_96:
        /*0144*/ 	.byte	0x04, 0x11
        /*0146*/ 	.short	(.L_98 - .L_97)
	.align		4
.L_97:
        /*0148*/ 	.word	index@(_Z13kdeviceMemsetPfS_)
        /*014c*/ 	.word	0x00000000


	//----- nvinfo : EIATTR_REGCOUNT
	.align		4
.L_98:
        /*0150*/ 	.byte	0x04, 0x2f
        /*0152*/ 	.short	(.L_100 - .L_99)
	.align		4
.L_99:
        /*0154*/ 	.word	index@(_ZN3cub18CUB_300001_SM_10006detail11EmptyKernelIvEEvv)
        /*0158*/ 	.word	0x00000004


	//----- nvinfo : EIATTR_FRAME_SIZE
	.align		4
.L_100:
        /*015c*/ 	.byte	0x04, 0x11
        /*015e*/ 	.short	(.L_102 - .L_101)
	.align		4
.L_101:
        /*0160*/ 	.word	index@(_ZN3cub18CUB_300001_SM_10006detail11EmptyKernelIvEEvv)
        /*0164*/ 	.word	0x00000000


	//----- nvinfo : EIATTR_MIN_STACK_SIZE
	.align		4
.L_102:
        /*0168*/ 	.byte	0x04, 0x12
        /*016a*/ 	.short	(.L_104 - .L_103)
	.align		4
.L_103:
        /*016c*/ 	.word	index@(_ZN3cub18CUB_300001_SM_10006detail11EmptyKernelIvEEvv)
        /*0170*/ 	.word	0x00000000


	//----- nvinfo : EIATTR_MIN_STACK_SIZE
	.align		4
.L_104:
        /*0174*/ 	.byte	0x04, 0x12
        /*0176*/ 	.short	(.L_106 - .L_105)
	.align		4
.L_105:
        /*0178*/ 	.word	index@(_Z13kdeviceMemsetPfS_)
        /*017c*/ 	.word	0x00000000


	//----- nvinfo : EIATTR_MIN_STACK_SIZE
	.align		4
.L_106:
        /*0180*/ 	.byte	0x04, 0x12
        /*0182*/ 	.short	(.L_108 - .L_107)
	.align		4
.L_107:
        /*0184*/ 	.word	index@(_Z6ksqrtTPfffS_)
        /*0188*/ 	.word	0x00000000


	//----- nvinfo : EIATTR_MIN_STACK_SIZE
	.align		4
.L_108:
        /*018c*/ 	.byte	0x04, 0x12
        /*018e*/ 	.short	(.L_110 - .L_109)
	.align		4
.L_109:
        /*0190*/ 	.word	index@(_Z4klogPffS_)
        /*0194*/ 	.word	0x00000000


	//----- nvinfo : EIATTR_MIN_STACK_SIZE
	.align		4
.L_110:
        /*0198*/ 	.byte	0x04, 0x12
        /*019a*/ 	.short	(.L_112 - .L_111)
	.align		4
.L_111:
        /*019c*/ 	.word	index@(_Z5kexpTPfffS_)
        /*01a0*/ 	.word	0x00000000


	//----- nvinfo : EIATTR_MIN_STACK_SIZE
	.align		4
.L_112:
        /*01a4*/ 	.byte	0x04, 0x12
        /*01a6*/ 	.short	(.L_114 - .L_113)
	.align		4
.L_113:
        /*01a8*/ 	.word	index@(_Z4kexpPfffS_)
        /*01ac*/ 	.word	0x00000000


	//----- nvinfo : EIATTR_MIN_STACK_SIZE
	.align		4
.L_114:
        /*01b0*/ 	.byte	0x04, 0x12
        /*01b2*/ 	.short	(.L_116 - .L_115)
	.align		4
.L_115:
        /*01b4*/ 	.word	index@(_Z6kaxpyePfffS_)
        /*01b8*/ 	.word	0x00000000


	//----- nvinfo : EIATTR_MIN_STACK_SIZE
	.align		4
.L_116:
        /*01bc*/ 	.byte	0x04, 0x12
        /*01be*/ 	.short	(.L_118 - .L_117)
	.align		4
.L_117:
        /*01c0*/ 	.word	index@(_Z5kmaskPfS_)
        /*01c4*/ 	.word	0x00000000


	//----- nvinfo : EIATTR_MIN_STACK_SIZE
	.align		4
.L_118:
        /*01c8*/ 	.byte	0x04, 0x12
        /*01ca*/ 	.short	(.L_120 - .L_119)
	.align		4
.L_119:
        /*01cc*/ 	.word	index@(_Z5kfillPff)
        /*01d0*/ 	.word	0x00000000


	//----- nvinfo : EIATTR_MIN_STACK_SIZE
	.align		4
.L_120:
        /*01d4*/ 	.byte	0x04, 0x12
        /*01d6*/ 	.short	(.L_122 - .L_121)
	.align		4
.L_121:
        /*01d8*/ 	.word	index@(_Z4ksubPfS_S_)
        /*01dc*/ 	.word	0x00000000


	//----- nvinfo : EIATTR_MIN_STACK_SIZE
	.align		4
.L_122:
        /*01e0*/ 	.byte	0x04, 0x12
        /*01e2*/ 	.short	(.L_124 - .L_123)
	.align		4
.L_123:
        /*01e4*/ 	.word	index@(_Z5kgdivPfS_S_)
        /*01e8*/ 	.word	0x00000000


	//----- nvinfo : EIATTR_MIN_STACK_SIZE
	.align		4
.L_124:
        /*01ec*/ 	.byte	0x04, 0x12
        /*01ee*/ 	.short	(.L_126 - .L_125)
	.align		4
.L_125:
        /*01f0*/ 	.word	index@(_Z6kgmulePffS_)
        /*01f4*/ 	.word	0x00000000


	//----- nvinfo : EIATTR_MIN_STACK_SIZE
	.align		4
.L_126:
        /*01f8*/ 	.byte	0x04, 0x12
        /*01fa*/ 	.short	(.L_128 - .L_127)
	.align		4
.L_127:
        /*01fc*/ 	.word	index@(_Z5kgmulPfS_S_)
        /*0200*/ 	.word	0x00000000
.L_128:


//--------------------- .nv.compat                --------------------------
	.section	.nv.compat,"",@"SHT_CUDA_COMPAT_INFO"
	.align	4
        /*0000*/ 	.byte	0x02, 0x09, 0x00, 0x00, 0x02, 0x02, 0x01, 0x00, 0x02, 0x05, 0x05, 0x00, 0x03, 0x07, 0x01, 0x01
        /*0010*/ 	.byte	0x02, 0x03, 0x00, 0x00, 0x02, 0x06, 0x01, 0x00, 0x04, 0x0b, 0x08, 0x00, 0x01, 0x00, 0x00, 0x00
        /*0020*/ 	.byte	0x00, 0x00, 0x00, 0x00


//--------------------- .nv.info._ZN3cub18CUB_300001_SM_10006detail11EmptyKernelIvEEvv --------------------------
	.section	.nv.info._ZN3cub18CUB_300001_SM_10006detail11EmptyKernelIvEEvv,"",@"SHT_CUDA_INFO"
	.sectionflags	@""
	.align	4


	//----- nvinfo : EIATTR_CUDA_API_VERSION
	.align		4
        /*0000*/ 	.byte	0x04, 0x37
        /*0002*/ 	.short	(.L_130 - .L_129)
.L_129:
        /*0004*/ 	.word	0x00000082


	//----- nvinfo : EIATTR_SPARSE_MMA_MASK
	.align		4
.L_130:
        /*0008*/ 	.byte	0x03, 0x50
        /*000a*/ 	.short	0x0000


	//----- nvinfo : EIATTR_MAXREG_COUNT
	.align		4
        /*000c*/ 	.byte	0x03, 0x1b
        /*000e*/ 	.short	0x00ff


	//----- nvinfo : EIATTR_MERCURY_ISA_VERSION
	.align		4
        /*0010*/ 	.byte	0x03, 0x5f
        /*0012*/ 	.short	0x0101


	//----- nvinfo : EIATTR_VRC_CTA_INIT_COUNT
	.align		4
        /*0014*/ 	.byte	0x02, 0x4a
	.zero		1
	.zero		1


	//----- nvinfo : EIATTR_EXIT_INSTR_OFFSETS
	.align		4
        /*0018*/ 	.byte	0x04, 0x1c
        /*001a*/ 	.short	(.L_132 - .L_131)


	//   ....[0]....
.L_131:
        /*001c*/ 	.word	0x00000010


	//----- nvinfo : EIATTR_SW_WAR
	.align		4
.L_132:
        /*0020*/ 	.byte	0x04, 0x36
        /*0022*/ 	.short	(.L_134 - .L_133)
.L_133:
        /*0024*/ 	.word	0x00000008
.L_134:


//--------------------- .nv.info._Z13kdeviceMemsetPfS_ --------------------------
	.section	.nv.info._Z13kdeviceMemsetPfS_,"",@"SHT_CUDA_INFO"
	.sectionflags	@""
	.align	4


	//----- nvinfo : EIATTR_CUDA_API_VERSION
	.align		4
        /*0000*/ 	.byte	0x04, 0x37
        /*0002*/ 	.short	(.L_136 - .L_135)
.L_135:
        /*0004*/ 	.word	0x00000082


	//----- nvinfo : EIATTR_KPARAM_INFO
	.align		4
.L_136:
        /*0008*/ 	.byte	0x04, 0x17
        /*000a*/ 	.short	(.L_138 - .L_137)
.L_137:
        /*000c*/ 	.word	0x00000000
        /*0010*/ 	.short	0x0001
        /*0012*/ 	.short	0x0008
        /*0014*/ 	.byte	0x00, 0xf5, 0x21, 0x00


	//----- nvinfo : EIATTR_KPARAM_INFO
	.align		4
.L_138:
        /*0018*/ 	.byte	0x04, 0x17
        /*001a*/ 	.short	(.L_140 - .L_139)
.L_139:
        /*001c*/ 	.word	0x00000000
        /*0020*/ 	.short	0x0000
        /*0022*/ 	.short	0x0000
        /*0024*/ 	.byte	0x00, 0xf5, 0x21, 0x00


	//----- nvinfo : EIATTR_SPARSE_MMA_MASK
	.align		4
.L_140:
        /*0028*/ 	.byte	0x03, 0x50
        /*002a*/ 	.short	0x0000


	//----- nvinfo : EIATTR_MAXREG_COUNT
	.align		4
        /*002c*/ 	.byte	0x03, 0x1b
        /*002e*/ 	.short	0x00ff


	//----- nvinfo : EIATTR_MERCURY_ISA_VERSION
	.align		4
        /*0030*/ 	.byte	0x03, 0x5f
        /*0032*/ 	.short	0x0101


	//----- nvinfo : EIATTR_VRC_CTA_INIT_COUNT
	.align		4
        /*0034*/ 	.byte	0x02, 0x4a
	.zero		1
	.zero		1


	//----- nvinfo : EIATTR_EXIT_INSTR_OFFSETS
	.align		4
        /*0038*/ 	.byte	0x04, 0x1c
        /*003a*/ 	.short	(.L_142 - .L_141)


	//   ....[0]....
.L_141:
        /*003c*/ 	.word	0x000000b0


	//----- nvinfo : EIATTR_CBANK_PARAM_SIZE
	.align		4
.L_142:
        /*0040*/ 	.byte	0x03, 0x19
        /*0042*/ 	.short	0x0010


	//----- nvinfo : EIATTR_PARAM_CBANK
	.align		4
        /*0044*/ 	.byte	0x04, 0x0a
        /*0046*/ 	.short	(.L_144 - .L_143)
	.align		4
.L_143:
        /*0048*/ 	.word	index@(.nv.constant0._Z13kdeviceMemsetPfS_)
        /*004c*/ 	.short	0x0380
        /*004e*/ 	.short	0x0010


	//----- nvinfo : EIATTR_SW_WAR
	.align		4
.L_144:
        /*0050*/ 	.byte	0x04, 0x36
        /*0052*/ 	.short	(.L_146 - .L_145)
.L_145:
        /*0054*/ 	.word	0x00000008
.L_146:


//--------------------- .nv.info._Z6ksqrtTPfffS_  --------------------------
	.section	.nv.info._Z6ksqrtTPfffS_,"",@"SHT_CUDA_INFO"
	.sectionflags	@""
	.align	4


	//----- nvinfo : EIATTR_CUDA_API_VERSION
	.align		4
        /*0000*/ 	.byte	0x04, 0x37
        /*0002*/ 	.short	(.L_148 - .L_147)
.L_147:
        /*0004*/ 	.word	0x00000082


	//----- nvinfo : EIATTR_KPARAM_INFO
	.align		4
.L_148:
        /*0008*/ 	.byte	0x04, 0x17
        /*000a*/ 	.short	(.L_150 - .L_149)
.L_149:
        /*000c*/ 	.word	0x00000000
        /*0010*/ 	.short	0x0003
        /*0012*/ 	.short	0x0010
        /*0014*/ 	.byte	0x00, 0xf5, 0x21, 0x00


	//----- nvinfo : EIATTR_KPARAM_INFO
	.align		4
.L_150:
        /*0018*/ 	.byte	0x04, 0x17
        /*001a*/ 	.short	(.L_152 - .L_151)
.L_151:
        /*001c*/ 	.word	0x00000000
        /*0020*/ 	.short	0x0002
        /*0022*/ 	.short	0x000c
        /*0024*/ 	.byte	0x00, 0xf0, 0x11, 0x00


	//----- nvinfo : EIATTR_KPARAM_INFO
	.align		4
.L_152:
        /*0028*/ 	.byte	0x04, 0x17
        /*002a*/ 	.short	(.L_154 - .L_153)
.L_153:
        /*002c*/ 	.word	0x00000000
        /*0030*/ 	.short	0x0001
        /*0032*/ 	.short	0x0008
        /*0034*/ 	.byte	0x00, 0xf0, 0x11, 0x00


	//----- nvinfo : EIATTR_KPARAM_INFO
	.align		4
.L_154:
        /*0038*/ 	.byte	0x04, 0x17
        /*003a*/ 	.short	(.L_156 - .L_155)
.L_155:
        /*003c*/ 	.word	0x00000000
        /*0040*/ 	.short	0x0000
        /*0042*/ 	.short	0x0000
        /*0044*/ 	.byte	0x00, 0xf5, 0x21, 0x00


	//----- nvinfo : EIATTR_SPARSE_MMA_MASK
	.align		4
.L_156:
        /*0048*/ 	.byte	0x03, 0x50
        /*004a*/ 	.short	0x0000


	//----- nvinfo : EIATTR_MAXREG_COUNT
	.align		4
        /*004c*/ 	.byte	0x03, 0x1b
        /*004e*/ 	.short	0x00ff


	//----- nvinfo : EIATTR_MERCURY_ISA_VERSION
	.align		4
        /*0050*/ 	.byte	0x03, 0x5f
        /*0052*/ 	.short	0x0101


	//----- nvinfo : EIATTR_VRC_CTA_INIT_COUNT
	.align		4
        /*0054*/ 	.byte	0x02, 0x4a
	.zero		1
	.zero		1


	//----- nvinfo : EIATTR_EXIT_INSTR_OFFSETS
	.align		4
        /*0058*/ 	.byte	0x04, 0x1c
        /*005a*/ 	.short	(.L_158 - .L_157)


	//   ....[0]....
.L_157:
        /*005c*/ 	.word	0x000002b0


	//----- nvinfo : EIATTR_CRS_STACK_SIZE
	.align		4
.L_158:
        /*0060*/ 	.byte	0x04, 0x1e
        /*0062*/ 	.short	(.L_160 - .L_159)
.L_159:
        /*0064*/ 	.word	0x00000000


	//----- nvinfo : EIATTR_CBANK_PARAM_SIZE
	.align		4
.L_160:
        /*0068*/ 	.byte	0x03, 0x19
        /*006a*/ 	.short	0x0018


	//----- nvinfo : EIATTR_PARAM_CBANK
	.align		4
        /*006c*/ 	.byte	0x04, 0x0a
        /*006e*/ 	.short	(.L_162 - .L_161)
	.align		4
.L_161:
        /*0070*/ 	.word	index@(.nv.constant0._Z6ksqrtTPfffS_)
        /*0074*/ 	.short	0x0380
        /*0076*/ 	.short	0x0018


	//----- nvinfo : EIATTR_SW_WAR
	.align		4
.L_162:
        /*0078*/ 	.byte	0x04, 0x36
        /*007a*/ 	.short	(.L_164 - .L_163)
.L_163:
        /*007c*/ 	.word	0x00000008
.L_164:


//--------------------- .nv.info._Z4klogPffS_     --------------------------
	.section	.nv.info._Z4klogPffS_,"",@"SHT_CUDA_INFO"
	.sectionflags	@""
	.align	4


	//----- nvinfo : EIATTR_CUDA_API_VERSION
	.align		4
        /*0000*/ 	.byte	0x04, 0x37
        /*0002*/ 	.short	(.L_166 - .L_165)
.L_165:
        /*0004*/ 	.word	0x00000082


	//----- nvinfo : EIATTR_KPARAM_INFO
	.align		4
.L_166:
        /*0008*/ 	.byte	0x04, 0x17
        /*000a*/ 	.short	(.L_168 - .L_167)
.L_167:
        /*000c*/ 	.word	0x00000000
        /*0010*/ 	.short	0x0002
        /*0012*/ 	.short	0x0010
        /*0014*/ 	.byte	0x00, 0xf5, 0x21, 0x00


	//----- nvinfo : EIATTR_KPARAM_INFO
	.align		4
.L_168:
        /*0018*/ 	.byte	0x04, 0x17
        /*001a*/ 	.short	(.L_170 - .L_169)
.L_169:
        /*001c*/ 	.word	0x00000000
        /*0020*/ 	.short	0x0001
        /*0022*/ 	.short	0x0008
        /*0024*/ 	.byte	0x00, 0xf0, 0x11, 0x00


	//----- nvinfo : EIATTR_KPARAM_INFO
	.align		4
.L_170:
        /*0028*/ 	.byte	0x04, 0x17
        /*002a*/ 	.short	(.L_172 - .L_171)
.L_171:
        /*002c*/ 	.word	0x00000000
        /*0030*/ 	.short	0x0000
        /*0032*/ 	.short	0x0000
        /*0034*/ 	.byte	0x00, 0xf5, 0x21, 0x00


	//----- nvinfo : EIATTR_SPARSE_MMA_MASK
	.align		4
.L_172:
        /*0038*/ 	.byte	0x03, 0x50
        /*003a*/ 	.short	0x0000


	//----- nvinfo : EIATTR_MAXREG_COUNT
	.align		4
        /*003c*/ 	.byte	0x03, 0x1b
        /*003e*/ 	.short	0x00ff


	//----- nvinfo : EIATTR_MERCURY_ISA_VERSION
	.align		4
        /*0040*/ 	.byte	0x03, 0x5f
        /*0042*/ 	.short	0x0101


	//----- nvinfo : EIATTR_VRC_CTA_INIT_COUNT
	.align		4
        /*0044*/ 	.byte	0x02, 0x4a
	.zero		1
	.zero		1


	//----- nvinfo : EIATTR_EXIT_INSTR_OFFSETS
	.align		4
        /*0048*/ 	.byte	0x04, 0x1c
        /*004a*/ 	.short	(.L_174 - .L_173)


	//   ....[0]....
.L_173:
        /*004c*/ 	.word	0x00000280


	//----- nvinfo : EIATTR_CBANK_PARAM_SIZE
	.align		4
.L_174:
        /*0050*/ 	.byte	0x03, 0x19
        /*0052*/ 	.short	0x0018


	//----- nvinfo : EIATTR_PARAM_CBANK
	.align		4
        /*0054*/ 	.byte	0x04, 0x0a
        /*0056*/ 	.short	(.L_176 - .L_175)
	.align		4
.L_175:
        /*0058*/ 	.word	index@(.nv.constant0._Z4klogPffS_)
        /*005c*/ 	.short	0x0380
        /*005e*/ 	.short	0x0018


	//----- nvinfo : EIATTR_SW_WAR
	.align		4
.L_176:
        /*0060*/ 	.byte	0x04, 0x36
        /*0062*/ 	.short	(.L_178 - .L_177)
.L_177:
        /*0064*/ 	.word	0x00000008
.L_178:


//--------------------- .nv.info._Z5kexpTPfffS_   --------------------------
	.section	.nv.info._Z5kexpTPfffS_,"",@"SHT_CUDA_INFO"
	.sectionflags	@""
	.align	4


	//----- nvinfo : EIATTR_CUDA_API_VERSION
	.align		4
        /*0000*/ 	.byte	0x04, 0x37
        /*0002*/ 	.short	(.L_180 - .L_179)
.L_179:
        /*0004*/ 	.word	0x00000082


	//----- nvinfo : EIATTR_KPARAM_INFO
	.align		4
.L_180:
        /*0008*/ 	.byte	0x04, 0x17
        /*000a*/ 	.short	(.L_182 - .L_181)
.L_181:
        /*000c*/ 	.word	0x00000000
        /*0010*/ 	.short	0x0003
        /*0012*/ 	.short	0x0010
        /*0014*/ 	.byte	0x00, 0xf5, 0x21, 0x00


	//----- nvinfo : EIATTR_KPARAM_INFO
	.align		4
.L_182:
        /*0018*/ 	.byte	0x04, 0x17
        /*001a*/ 	.short	(.L_184 - .L_183)
.L_183:
        /*001c*/ 	.word	0x00000000
        /*0020*/ 	.short	0x0002
        /*0022*/ 	.short	0x000c
        /*0024*/ 	.byte	0x00, 0xf0, 0x11, 0x00


	//----- nvinfo : EIATTR_KPARAM_INFO
	.align		4
.L_184:
        /*0028*/ 	.byte	0x04, 0x17
        /*002a*/ 	.short	(.L_186 - .L_185)
.L_185:
        /*002c*/ 	.word	0x00000000
        /*0030*/ 	.short	0x0001
        /*0032*/ 	.short	0x0008
        /*0034*/ 	.byte	0x00, 0xf0, 0x11, 0x00


	//----- nvinfo : EIATTR_KPARAM_INFO
	.align		4
.L_186:
        /*0038*/ 	.byte	0x04, 0x17
        /*003a*/ 	.short	(.L_188 - .L_187)
.L_187:
        /*003c*/ 	.word	0x00000000
        /*0040*/ 	.short	0x0000
        /*0042*/ 	.short	0x0000
        /*0044*/ 	.byte	0x00, 0xf5, 0x21, 0x00


	//----- nvinfo : EIATTR_SPARSE_MMA_MASK
	.align		4
.L_188:
        /*0048*/ 	.byte	0x03, 0x50
        /*004a*/ 	.short	0x0000


	//----- nvinfo : EIATTR_MAXREG_COUNT
	.align		4
        /*004c*/ 	.byte	0x03, 0x1b
        /*004e*/ 	.short	0x00ff


	//----- nvinfo : EIATTR_MERCURY_ISA_VERSION
	.align		4
        /*0050*/ 	.byte	0x03, 0x5f
        /*0052*/ 	.short	0x0101


	//----- nvinfo : EIATTR_VRC_CTA_INIT_COUNT
	.align		4
        /*0054*/ 	.byte	0x02, 0x4a
	.zero		1
	.zero		1


	//----- nvinfo : EIATTR_EXIT_INSTR_OFFSETS
	.align		4
        /*0058*/ 	.byte	0x04, 0x1c
        /*005a*/ 	.short	(.L_190 - .L_189)


	//   ....[0]....
.L_189:
        /*005c*/ 	.word	0x00000250


	//----- nvinfo : EIATTR_CRS_STACK_SIZE
	.align		4
.L_190:
        /*0060*/ 	.byte	0x04, 0x1e
        /*0062*/ 	.short	(.L_192 - .L_191)
.L_191:
        /*0064*/ 	.word	0x00000000


	//----- nvinfo : EIATTR_CBANK_PARAM_SIZE
	.align		4
.L_192:
        /*0068*/ 	.byte	0x03, 0x19
        /*006a*/ 	.short	0x0018


	//----- nvinfo : EIATTR_PARAM_CBANK
	.align		4
        /*006c*/ 	.byte	0x04, 0x0a
        /*006e*/ 	.short	(.L_194 - .L_193)
	.align		4
.L_193:
        /*0070*/ 	.word	index@(.nv.constant0._Z5kexpTPfffS_)
        /*0074*/ 	.short	0x0380
        /*0076*/ 	.short	0x0018


	//----- nvinfo : EIATTR_SW_WAR
	.align		4
.L_194:
        /*0078*/ 	.byte	0x04, 0x36
        /*007a*/ 	.short	(.L_196 - .L_195)
.L_195:
        /*007c*/ 	.word	0x00000008
.L_196:


//--------------------- .nv.info._Z4kexpPfffS_    --------------------------
	.section	.nv.info._Z4kexpPfffS_,"",@"SHT_CUDA_INFO"
	.sectionflags	@""
	.align	4


	//----- nvinfo : EIATTR_CUDA_API_VERSION
	.align		4
        /*0000*/ 	.byte	0x04, 0x37
        /*0002*/ 	.short	(.L_198 - .L_197)
.L_197:
        /*0004*/ 	.word	0x00000082


	//----- nvinfo : EIATTR_KPARAM_INFO
	.align		4
.L_198:
        /*0008*/ 	.byte	0x04, 0x17
        /*000a*/ 	.short	(.L_200 - .L_199)
.L_199:
        /*000c*/ 	.word	0x00000000
        /*0010*/ 	.short	0x0003
        /*0012*/ 	.short	0x0010
        /*0014*/ 	.byte	0x00, 0xf5, 0x21, 0x00


	//----- nvinfo : EIATTR_KPARAM_INFO
	.align		4
.L_200:
        /*0018*/ 	.byte	0x04, 0x17
        /*001a*/ 	.short	(.L_202 - .L_201)
.L_201:
        /*001c*/ 	.word	0x00000000
        /*0020*/ 	.short	0x0002
        /*0022*/ 	.short	0x000c
        /*0024*/ 	.byte	0x00, 0xf0, 0x11, 0x00


	//----- nvinfo : EIATTR_KPARAM_INFO
	.align		4
.L_202:
        /*0028*/ 	.byte	0x04, 0x17
        /*002a*/ 	.short	(.L_204 - .L_203)
.L_203:
        /*002c*/ 	.word	0x00000000
        /*0030*/ 	.short	0x0001
        /*0032*/ 	.short	0x0008
        /*0034*/ 	.byte	0x00, 0xf0, 0x11, 0x00


	//----- nvinfo : EIATTR_KPARAM_INFO
	.align		4
.L_204:
        /*0038*/ 	.byte	0x04, 0x17
        /*003a*/ 	.short	(.L_206 - .L_205)
.L_205:
        /*003c*/ 	.word	0x00000000
        /*0040*/ 	.short	0x0000
        /*0042*/ 	.short	0x0000
        /*0044*/ 	.byte	0x00, 0xf5, 0x21, 0x00


	//----- nvinfo : EIATTR_SPARSE_MMA_MASK
	.align		4
.L_206:
        /*0048*/ 	.byte	0x03, 0x50
        /*004a*/ 	.short	0x0000


	//----- nvinfo : EIATTR_MAXREG_COUNT
	.align		4
        /*004c*/ 	.byte	0x03, 0x1b
        /*004e*/ 	.short	0x00ff


	//----- nvinfo : EIATTR_MERCURY_ISA_VERSION
	.align		4
        /*0050*/ 	.byte	0x03, 0x5f
        /*0052*/ 	.short	0x0101


	//----- nvinfo : EIATTR_VRC_CTA_INIT_COUNT
	.align		4
        /*0054*/ 	.byte	0x02, 0x4a
	.zero		1
	.zero		1


	//----- nvinfo : EIATTR_EXIT_INSTR_OFFSETS
	.align		4
        /*0058*/ 	.byte	0x04, 0x1c
        /*005a*/ 	.short	(.L_208 - .L_207)


	//   ....[0]....
.L_207:
        /*005c*/ 	.word	0x00000180


	//----- nvinfo : EIATTR_CBANK_PARAM_SIZE
	.align		4
.L_208:
        /*0060*/ 	.byte	0x03, 0x19
        /*0062*/ 	.short	0x0018


	//----- nvinfo : EIATTR_PARAM_CBANK
	.align		4
        /*0064*/ 	.byte	0x04, 0x0a
        /*0066*/ 	.short	(.L_210 - .L_209)
	.align		4
.L_209:
        /*0068*/ 	.word	index@(.nv.constant0._Z4kexpPfffS_)
        /*006c*/ 	.short	0x0380
        /*006e*/ 	.short	0x0018


	//----- nvinfo : EIATTR_SW_WAR
	.align		4
.L_210:
        /*0070*/ 	.byte	0x04, 0x36
        /*0072*/ 	.short	(.L_212 - .L_211)
.L_211:
        /*0074*/ 	.word	0x00000008
.L_212:


//--------------------- .nv.info._Z6kaxpyePfffS_  --------------------------
	.section	.nv.info._Z6kaxpyePfffS_,"",@"SHT_CUDA_INFO"
	.sectionflags	@""
	.align	4


	//----- nvinfo : EIATTR_CUDA_API_VERSION
	.align		4
        /*0000*/ 	.byte	0x04, 0x37
        /*0002*/ 	.short	(.L_214 - .L_213)
.L_213:
        /*0004*/ 	.word	0x00000082


	//----- nvinfo : EIATTR_KPARAM_INFO
	.align		4
.L_214:
        /*0008*/ 	.byte	0x04, 0x17
        /*000a*/ 	.short	(.L_216 - .L_215)
.L_215:
        /*000c*/ 	.word	0x00000000
        /*0010*/ 	.short	0x0003
        /*0012*/ 	.short	0x0010
        /*0014*/ 	.byte	0x00, 0xf5, 0x21, 0x00


	//----- nvinfo : EIATTR_KPARAM_INFO
	.align		4
.L_216:
        /*0018*/ 	.byte	0x04, 0x17
        /*001a*/ 	.short	(.L_218 - .L_217)
.L_217:
        /*001c*/ 	.word	0x00000000
        /*0020*/ 	.short	0x0002
        /*0022*/ 	.short	0x000c
        /*0024*/ 	.byte	0x00, 0xf0, 0x11, 0x00


	//----- nvinfo : EIATTR_KPARAM_INFO
	.align		4
.L_218:
        /*0028*/ 	.byte	0x04, 0x17
        /*002a*/ 	.short	(.L_220 - .L_219)
.L_219:
        /*002c*/ 	.word	0x00000000
        /*0030*/ 	.short	0x0001
        /*0032*/ 	.short	0x0008
        /*0034*/ 	.byte	0x00, 0xf0, 0x11, 0x00


	//----- nvinfo : EIATTR_KPARAM_INFO
	.align		4
.L_220:
        /*0038*/ 	.byte	0x04, 0x17
        /*003a*/ 	.short	(.L_222 - .L_221)
.L_221:
        /*003c*/ 	.word	0x00000000
        /*0040*/ 	.short	0x0000
        /*0042*/ 	.short	0x0000
        /*0044*/ 	.byte	0x00, 0xf5, 0x21, 0x00


	//----- nvinfo : EIATTR_SPARSE_MMA_MASK
	.align		4
.L_222:
        /*0048*/ 	.byte	0x03, 0x50
        /*004a*/ 	.short	0x0000


	//----- nvinfo : EIATTR_MAXREG_COUNT
	.align		4
        /*004c*/ 	.byte	0x03, 0x1b
        /*004e*/ 	.short	0x00ff


	//----- nvinfo : EIATTR_MERCURY_ISA_VERSION
	.align		4
        /*0050*/ 	.byte	0x03, 0x5f
        /*0052*/ 	.short	0x0101


	//----- nvinfo : EIATTR_VRC_CTA_INIT_COUNT
	.align		4
        /*0054*/ 	.byte	0x02, 0x4a
	.zero		1
	.zero		1


	//----- nvinfo : EIATTR_EXIT_INSTR_OFFSETS
	.align		4
        /*0058*/ 	.byte	0x04, 0x1c
        /*005a*/ 	.short	(.L_224 - .L_223)


	//   ....[0]....
.L_223:
        /*005c*/ 	.word	0x000000e0


	//----- nvinfo : EIATTR_CBANK_PARAM_SIZE
	.align		4
.L_224:
        /*0060*/ 	.byte	0x03, 0x19
        /*0062*/ 	.short	0x0018


	//----- nvinfo : EIATTR_PARAM_CBANK
	.align		4
        /*0064*/ 	.byte	0x04, 0x0a
        /*0066*/ 	.short	(.L_226 - .L_225)
	.align		4
.L_225:
        /*0068*/ 	.word	index@(.nv.constant0._Z6kaxpyePfffS_)
        /*006c*/ 	.short	0x0380
        /*006e*/ 	.short	0x0018


	//----- nvinfo : EIATTR_SW_WAR
	.align		4
.L_226:
        /*0070*/ 	.byte	0x04, 0x36
        /*0072*/ 	.short	(.L_228 - .L_227)
.L_227:
        /*0074*/ 	.word	0x00000008
.L_228:


//--------------------- .nv.info._Z5kmaskPfS_     --------------------------
	.section	.nv.info._Z5kmaskPfS_,"",@"SHT_CUDA_INFO"
	.sectionflags	@""
	.align	4


	//----- nvinfo : EIATTR_CUDA_API_VERSION
	.align		4
        /*0000*/ 	.byte	0x04, 0x37
        /*0002*/ 	.short	(.L_230 - .L_229)
.L_229:
        /*0004*/ 	.word	0x00000082


	//----- nvinfo : EIATTR_KPARAM_INFO
	.align		4
.L_230:
        /*0008*/ 	.byte	0x04, 0x17
        /*000a*/ 	.short	(.L_232 - .L_231)
.L_231:
        /*000c*/ 	.word	0x00000000
        /*0010*/ 	.short	0x0001
        /*0012*/ 	.short	0x0008
        /*0014*/ 	.byte	0x00, 0xf5, 0x21, 0x00


	//----- nvinfo : EIATTR_KPARAM_INFO
	.align		4
.L_232:
        /*0018*/ 	.byte	0x04, 0x17
        /*001a*/ 	.short	(.L_234 - .L_233)
.L_233:
        /*001c*/ 	.word	0x00000000
        /*0020*/ 	.short	0x0000
        /*0022*/ 	.short	0x0000
        /*0024*/ 	.byte	0x00, 0xf5, 0x21, 0x00


	//----- nvinfo : EIATTR_SPARSE_MMA_MASK
	.align		4
.L_234:
        /*0028*/ 	.byte	0x03, 0x50
        /*002a*/ 	.short	0x0000


	//----- nvinfo : EIATTR_MAXREG_COUNT
	.align		4
        /*002c*/ 	.byte	0x03, 0x1b
        /*002e*/ 	.short	0x00ff


	//----- nvinfo : EIATTR_MERCURY_ISA_VERSION
	.align		4
        /*0030*/ 	.byte	0x03, 0x5f
        /*0032*/ 	.short	0x0101


	//----- nvinfo : EIATTR_VRC_CTA_INIT_COUNT
	.align		4
        /*0034*/ 	.byte	0x02, 0x4a
	.zero		1
	.zero		1


	//----- nvinfo : EIATTR_EXIT_INSTR_OFFSETS
	.align		4
        /*0038*/ 	.byte	0x04, 0x1c
        /*003a*/ 	.short	(.L_236 - .L_235)


	//   ....[0]....
.L_235:
        /*003c*/ 	.word	0x000000d0


	//----- nvinfo : EIATTR_CBANK_PARAM_SIZE
	.align		4
.L_236:
        /*0040*/ 	.byte	0x03, 0x19
        /*0042*/ 	.short	0x0010


	//----- nvinfo : EIATTR_PARAM_CBANK
	.align		4
        /*0044*/ 	.byte	0x04, 0x0a
        /*0046*/ 	.short	(.L_238 - .L_237)
	.align		4
.L_237:
        /*0048*/ 	.word	index@(.nv.constant0._Z5kmaskPfS_)
        /*004c*/ 	.short	0x0380
        /*004e*/ 	.short	0x0010


	//----- nvinfo : EIATTR_SW_WAR
	.align		4
.L_238:
        /*0050*/ 	.byte	0x04, 0x36
        /*0052*/ 	.short	(.L_240 - .L_239)
.L_239:
        /*0054*/ 	.word	0x00000008
.L_240:


//--------------------- .nv.info._Z5kfillPff      --------------------------
	.section	.nv.info._Z5kfillPff,"",@"SHT_CUDA_INFO"
	.sectionflags	@""
	.align	4


	//----- nvinfo : EIATTR_CUDA_API_VERSION
	.align		4
        /*0000*/ 	.byte	0x04, 0x37
        /*0002*/ 	.short	(.L_242 - .L_241)
.L_241:
        /*0004*/ 	.word	0x00000082


	//----- nvinfo : EIATTR_KPARAM_INFO
	.align		4
.L_242:
        /*0008*/ 	.byte	0x04, 0x17
        /*000a*/ 	.short	(.L_244 - .L_243)
.L_243:
        /*000c*/ 	.word	0x00000000
        /*0010*/ 	.short	0x0001
        /*0012*/ 	.short	0x0008
        /*0014*/ 	.byte	0x00, 0xf0, 0x11, 0x00


	//----- nvinfo : EIATTR_KPARAM_INFO
	.align		4
.L_244:
        /*0018*/ 	.byte	0x04, 0x17
        /*001a*/ 	.short	(.L_246 - .L_245)
.L_245:
        /*001c*/ 	.word	0x00000000
        /*0020*/ 	.short	0x0000
        /*0022*/ 	.short	0x0000
        /*0024*/ 	.byte	0x00, 0xf5, 0x21, 0x00


	//----- nvinfo : EIATTR_SPARSE_MMA_MASK
	.align		4
.L_246:
        /*0028*/ 	.byte	0x03, 0x50
        /*002a*/ 	.short	0x0000


	//----- nvinfo : EIATTR_MAXREG_COUNT
	.align		4
        /*002c*/ 	.byte	0x03, 0x1b
        /*002e*/ 	.short	0x00ff


	//----- nvinfo : EIATTR_MERCURY_ISA_VERSION
	.align		4
        /*0030*/ 	.byte	0x03, 0x5f
        /*0032*/ 	.short	0x0101


	//----- nvinfo : EIATTR_VRC_CTA_INIT_COUNT
	.align		4
        /*0034*/ 	.byte	0x02, 0x4a
	.zero		1
	.zero		1


	//----- nvinfo : EIATTR_EXIT_INSTR_OFFSETS
	.align		4
        /*0038*/ 	.byte	0x04, 0x1c
        /*003a*/ 	.short	(.L_248 - .L_247)


	//   ....[0]....
.L_247:
        /*003c*/ 	.word	0x000000a0


	//----- nvinfo : EIATTR_CBANK_PARAM_SIZE
	.align		4
.L_248:
        /*0040*/ 	.byte	0x03, 0x19
        /*0042*/ 	.short	0x000c


	//----- nvinfo : EIATTR_PARAM_CBANK
	.align		4
        /*0044*/ 	.byte	0x04, 0x0a
        /*0046*/ 	.short	(.L_250 - .L_249)
	.align		4
.L_249:
        /*0048*/ 	.word	index@(.nv.constant0._Z5kfillPff)
        /*004c*/ 	.short	0x0380
        /*004e*/ 	.short	0x000c


	//----- nvinfo : EIATTR_SW_WAR
	.align		4
.L_250:
        /*0050*/ 	.byte	0x04, 0x36
        /*0052*/ 	.short	(.L_252 - .L_251)
.L_251:
        /*0054*/ 	.word	0x00000008
.L_252:


//--------------------- .nv.info._Z4ksubPfS_S_    --------------------------
	.section	.nv.info._Z4ksubPfS_S_,"",@"SHT_CUDA_INFO"
	.sectionflags	@""
	.align	4


	//----- nvinfo : EIATTR_CUDA_API_VERSION
	.align		4
        /*0000*/ 	.byte	0x04, 0x37
        /*0002*/ 	.short	(.L_254 - .L_253)
.L_253:
        /*0004*/ 	.word	0x00000082


	//----- nvinfo : EIATTR_KPARAM_INFO
	.align		4
.L_254:
        /*0008*/ 	.byte	0x04, 0x17
        /*000a*/ 	.short	(.L_256 - .L_255)
.L_255:
        /*000c*/ 	.word	0x00000000
        /*0010*/ 	.short	0x0002
        /*0012*/ 	.short	0x0010
        /*0014*/ 	.byte	0x00, 0xf5, 0x21, 0x00


	//----- nvinfo : EIATTR_KPARAM_INFO
	.align		4
.L_256:
        /*0018*/ 	.byte	0x04, 0x17
        /*001a*/ 	.short	(.L_258 - .L_257)
.L_257:
        /*001c*/ 	.word	0x00000000
        /*0020*/ 	.short	0x0001
        /*0022*/ 	.short	0x0008
        /*0024*/ 	.byte	0x00, 0xf5, 0x21, 0x00


	//----- nvinfo : EIATTR_KPARAM_INFO
	.align		4
.L_258:
        /*0028*/ 	.byte	0x04, 0x17
        /*002a*/ 	.short	(.L_260 - .L_259)
.L_259:
        /*002c*/ 	.word	0x00000000
        /*0030*/ 	.short	0x0000
        /*0032*/ 	.short	0x0000
        /*0034*/ 	.byte	0x00, 0xf5, 0x21, 0x00


	//----- nvinfo : EIATTR_SPARSE_MMA_MASK
	.align		4
.L_260:
        /*0038*/ 	.byte	0x03, 0x50
        /*003a*/ 	.short	0x0000


	//----- nvinfo : EIATTR_MAXREG_COUNT
	.align		4
        /*003c*/ 	.byte	0x03, 0x1b
        /*003e*/ 	.short	0x00ff


	//----- nvinfo : EIATTR_MERCURY_ISA_VERSION
	.align		4
        /*0040*/ 	.byte	0x03, 0x5f
        /*0042*/ 	.short	0x0101


	//----- nvinfo : EIATTR_VRC_CTA_INIT_COUNT
	.align		4
        /*0044*/ 	.byte	0x02, 0x4a
	.zero		1
	.zero		1


	//----- nvinfo : EIATTR_EXIT_INSTR_OFFSETS
	.align		4
        /*0048*/ 	.byte	0x04, 0x1c
        /*004a*/ 	.short	(.L_262 - .L_261)


	//   ....[0]....
.L_261:
        /*004c*/ 	.word	0x00000100


	//----- nvinfo : EIATTR_CBANK_PARAM_SIZE
	.align		4
.L_262:
        /*0050*/ 	.byte	0x03, 0x19
        /*0052*/ 	.short	0x0018


	//----- nvinfo : EIATTR_PARAM_CBANK
	.align		4
        /*0054*/ 	.byte	0x04, 0x0a
        /*0056*/ 	.short	(.L_264 - .L_263)
	.align		4
.L_263:
        /*0058*/ 	.word	index@(.nv.constant0._Z4ksubPfS_S_)
        /*005c*/ 	.short	0x0380
        /*005e*/ 	.short	0x0018


	//----- nvinfo : EIATTR_SW_WAR
	.align		4
.L_264:
        /*0060*/ 	.byte	0x04, 0x36
        /*0062*/ 	.short	(.L_266 - .L_265)
.L_265:
        /*0064*/ 	.word	0x00000008
.L_266:


//--------------------- .nv.info._Z5kgdivPfS_S_   --------------------------
	.section	.nv.info._Z5kgdivPfS_S_,"",@"SHT_CUDA_INFO"
	.sectionflags	@""
	.align	4


	//----- nvinfo : EIATTR_CUDA_API_VERSION
	.align		4
        /*0000*/ 	.byte	0x04, 0x37
        /*0002*/ 	.short	(.L_268 - .L_267)
.L_267:
        /*0004*/ 	.word	0x00000082


	//----- nvinfo : EIATTR_KPARAM_INFO
	.align		4
.L_268:
        /*0008*/ 	.byte	0x04, 0x17
        /*000a*/ 	.short	(.L_270 - .L_269)
.L_269:
        /*000c*/ 	.word	0x00000000
        /*0010*/ 	.short	0x0002
        /*0012*/ 	.short	0x0010
        /*0014*/ 	.byte	0x00, 0xf5, 0x21, 0x00


	//----- nvinfo : EIATTR_KPARAM_INFO
	.align		4
.L_270:
        /*0018*/ 	.byte	0x04, 0x17
        /*001a*/ 	.short	(.L_272 - .L_271)
.L_271:
        /*001c*/ 	.word	0x00000000
        /*0020*/ 	.short	0x0001
        /*0022*/ 	.short	0x0008
        /*0024*/ 	.byte	0x00, 0xf5, 0x21, 0x00


	//----- nvinfo : EIATTR_KPARAM_INFO
	.align		4
.L_272:
        /*0028*/ 	.byte	0x04, 0x17
        /*002a*/ 	.short	(.L_274 - .L_273)
.L_273:
        /*002c*/ 	.word	0x00000000
        /*0030*/ 	.short	0x0000
        /*0032*/ 	.short	0x0000
        /*0034*/ 	.byte	0x00, 0xf5, 0x21, 0x00


	//----- nvinfo : EIATTR_SPARSE_MMA_MASK
	.align		4
.L_274:
        /*0038*/ 	.byte	0x03, 0x50
        /*003a*/ 	.short	0x0000


	//----- nvinfo : EIATTR_MAXREG_COUNT
	.align		4
        /*003c*/ 	.byte	0x03, 0x1b
        /*003e*/ 	.short	0x00ff


	//----- nvinfo : EIATTR_MERCURY_ISA_VERSION
	.align		4
        /*0040*/ 	.byte	0x03, 0x5f
        /*0042*/ 	.short	0x0101


	//----- nvinfo : EIATTR_VRC_CTA_INIT_COUNT
	.align		4
        /*0044*/ 	.byte	0x02, 0x4a
	.zero		1
	.zero		1


	//----- nvinfo : EIATTR_EXIT_INSTR_OFFSETS
	.align		4
        /*0048*/ 	.byte	0x04, 0x1c
        /*004a*/ 	.short	(.L_276 - .L_275)


	//   ....[0]....
.L_275:
        /*004c*/ 	.word	0x000001c0


	//----- nvinfo : EIATTR_CRS_STACK_SIZE
	.align		4
.L_276:
        /*0050*/ 	.byte	0x04, 0x1e
        /*0052*/ 	.short	(.L_278 - .L_277)
.L_277:
        /*0054*/ 	.word	0x00000000


	//----- nvinfo : EIATTR_CBANK_PARAM_SIZE
	.align		4
.L_278:
        /*0058*/ 	.byte	0x03, 0x19
        /*005a*/ 	.short	0x0018


	//----- nvinfo : EIATTR_PARAM_CBANK
	.align		4
        /*005c*/ 	.byte	0x04, 0x0a
        /*005e*/ 	.short	(.L_280 - .L_279)
	.align		4
.L_279:
        /*0060*/ 	.word	index@(.nv.constant0._Z5kgdivPfS_S_)
        /*0064*/ 	.short	0x0380
        /*0066*/ 	.short	0x0018


	//----- nvinfo : EIATTR_SW_WAR
	.align		4
.L_280:
        /*0068*/ 	.byte	0x04, 0x36
        /*006a*/ 	.short	(.L_282 - .L_281)
.L_281:
        /*006c*/ 	.word	0x00000008
.L_282:


//--------------------- .nv.info._Z6kgmulePffS_   --------------------------
	.section	.nv.info._Z6kgmulePffS_,"",@"SHT_CUDA_INFO"
	.sectionflags	@""
	.align	4


	//----- nvinfo : EIATTR_CUDA_API_VERSION
	.align		4
        /*0000*/ 	.byte	0x04, 0x37
        /*0002*/ 	.short	(.L_284 - .L_283)
.L_283:
        /*0004*/ 	.word	0x00000082


	//----- nvinfo : EIATTR_KPARAM_INFO
	.align		4
.L_284:
        /*0008*/ 	.byte	0x04, 0x17
        /*000a*/ 	.short	(.L_286 - .L_285)
.L_285:
        /*000c*/ 	.word	0x00000000
        /*0010*/ 	.short	0x0002
        /*0012*/ 	.short	0x0010
        /*0014*/ 	.byte	0x00, 0xf5, 0x21, 0x00


	//----- nvinfo : EIATTR_KPARAM_INFO
	.align		4
.L_286:
        /*0018*/ 	.byte	0x04, 0x17
        /*001a*/ 	.short	(.L_288 - .L_287)
.L_287:
        /*001c*/ 	.word	0x00000000
        /*0020*/ 	.short	0x0001
        /*0022*/ 	.short	0x0008
        /*0024*/ 	.byte	0x00, 0xf0, 0x11, 0x00


	//----- nvinfo : EIATTR_KPARAM_INFO
	.align		4
.L_288:
        /*0028*/ 	.byte	0x04, 0x17
        /*002a*/ 	.short	(.L_290 - .L_289)
.L_289:
        /*002c*/ 	.word	0x00000000
        /*0030*/ 	.short	0x0000
        /*0032*/ 	.short	0x0000
        /*0034*/ 	.byte	0x00, 0xf5, 0x21, 0x00


	//----- nvinfo : EIATTR_SPARSE_MMA_MASK
	.align		4
.L_290:
        /*0038*/ 	.byte	0x03, 0x50
        /*003a*/ 	.short	0x0000


	//----- nvinfo : EIATTR_MAXREG_COUNT
	.align		4
        /*003c*/ 	.byte	0x03, 0x1b
        /*003e*/ 	.short	0x00ff


	//----- nvinfo : EIATTR_MERCURY_ISA_VERSION
	.align		4
        /*0040*/ 	.byte	0x03, 0x5f
        /*0042*/ 	.short	0x0101


	//----- nvinfo : EIATTR_VRC_CTA_INIT_COUNT
	.align		4
        /*0044*/ 	.byte	0x02, 0x4a
	.zero		1
	.zero		1


	//----- nvinfo : EIATTR_EXIT_INSTR_OFFSETS
	.align		4
        /*0048*/ 	.byte	0x04, 0x1c
        /*004a*/ 	.short	(.L_292 - .L_291)


	//   ....[0]....
.L_291:
        /*004c*/ 	.word	0x000000e0


	//----- nvinfo : EIATTR_CBANK_PARAM_SIZE
	.align		4
.L_292:
        /*0050*/ 	.byte	0x03, 0x19
        /*0052*/ 	.short	0x0018


	//----- nvinfo : EIATTR_PARAM_CBANK
	.align		4
        /*0054*/ 	.byte	0x04, 0x0a
        /*0056*/ 	.short	(.L_294 - .L_293)
	.align		4
.L_293:
        /*0058*/ 	.word	index@(.nv.constant0._Z6kgmulePffS_)
        /*005c*/ 	.short	0x0380
        /*005e*/ 	.short	0x0018


	//----- nvinfo : EIATTR_SW_WAR
	.align		4
.L_294:
        /*0060*/ 	.byte	0x04, 0x36
        /*0062*/ 	.short	(.L_296 - .L_295)
.L_295:
        /*0064*/ 	.word	0x00000008
.L_296:


//--------------------- .nv.info._Z5kgmulPfS_S_   --------------------------
	.section	.nv.info._Z5kgmulPfS_S_,"",@"SHT_CUDA_INFO"
	.sectionflags	@""
	.align	4


	//----- nvinfo : EIATTR_CUDA_API_VERSION
	.align		4
        /*0000*/ 	.byte	0x04, 0x37
        /*0002*/ 	.short	(.L_298 - .L_297)
.L_297:
        /*0004*/ 	.word	0x00000082


	//----- nvinfo : EIATTR_KPARAM_INFO
	.align		4
.L_298:
        /*0008*/ 	.byte	0x04, 0x17
        /*000a*/ 	.short	(.L_300 - .L_299)
.L_299:
        /*000c*/ 	.word	0x00000000
        /*0010*/ 	.short	0x0002
        /*0012*/ 	.short	0x0010
        /*0014*/ 	.byte	0x00, 0xf5, 0x21, 0x00


	//----- nvinfo : EIATTR_KPARAM_INFO
	.align		4
.L_300:
        /*0018*/ 	.byte	0x04, 0x17
        /*001a*/ 	.short	(.L_302 - .L_301)
.L_301:
        /*001c*/ 	.word	0x00000000
        /*0020*/ 	.short	0x0001
        /*0022*/ 	.short	0x0008
        /*0024*/ 	.byte	0x00, 0xf5, 0x21, 0x00


	//----- nvinfo : EIATTR_KPARAM_INFO
	.align		4
.L_302:
        /*0028*/ 	.byte	0x04, 0x17
        /*002a*/ 	.short	(.L_304 - .L_303)
.L_303:
        /*002c*/ 	.word	0x00000000
        /*0030*/ 	.short	0x0000
        /*0032*/ 	.short	0x0000
        /*0034*/ 	.byte	0x00, 0xf5, 0x21, 0x00


	//----- nvinfo : EIATTR_SPARSE_MMA_MASK
	.align		4
.L_304:
        /*0038*/ 	.byte	0x03, 0x50
        /*003a*/ 	.short	0x0000


	//----- nvinfo : EIATTR_MAXREG_COUNT
	.align		4
        /*003c*/ 	.byte	0x03, 0x1b
        /*003e*/ 	.short	0x00ff


	//----- nvinfo : EIATTR_MERCURY_ISA_VERSION
	.align		4
        /*0040*/ 	.byte	0x03, 0x5f
        /*0042*/ 	.short	0x0101


	//----- nvinfo : EIATTR_VRC_CTA_INIT_COUNT
	.align		4
        /*0044*/ 	.byte	0x02, 0x4a
	.zero		1
	.zero		1


	//----- nvinfo : EIATTR_EXIT_INSTR_OFFSETS
	.align		4
        /*0048*/ 	.byte	0x04, 0x1c
        /*004a*/ 	.short	(.L_306 - .L_305)


	//   ....[0]....
.L_305:
        /*004c*/ 	.word	0x00000100


	//----- nvinfo : EIATTR_CBANK_PARAM_SIZE
	.align		4
.L_306:
        /*0050*/ 	.byte	0x03, 0x19
        /*0052*/ 	.short	0x0018


	//----- nvinfo : EIATTR_PARAM_CBANK
	.align		4
        /*0054*/ 	.byte	0x04, 0x0a
        /*0056*/ 	.short	(.L_308 - .L_307)
	.align		4
.L_307:
        /*0058*/ 	.word	index@(.nv.constant0._Z5kgmulPfS_S_)
        /*005c*/ 	.short	0x0380
        /*005e*/ 	.short	0x0018


	//----- nvinfo : EIATTR_SW_WAR
	.align		4
.L_308:
        /*0060*/ 	.byte	0x04, 0x36
        /*0062*/ 	.short	(.L_310 - .L_309)
.L_309:
        /*0064*/ 	.word	0x00000008
.L_310:


//--------------------- .nv.callgraph             --------------------------
	.section	.nv.callgraph,"",@"SHT_CUDA_CALLGRAPH"
	.align	4
	.sectionentsize	8
	.align		4
        /*0000*/ 	.word	0x00000000
	.align		4
        /*0004*/ 	.word	0xffffffff
	.align		4
        /*0008*/ 	.word	0x00000000
	.align		4
        /*000c*/ 	.word	0xfffffffe
	.align		4
        /*0010*/ 	.word	0x00000000
	.align		4
        /*0014*/ 	.word	0xfffffffd
	.align		4
        /*0018*/ 	.word	0x00000000
	.align		4
        /*001c*/ 	.word	0xfffffffc


//--------------------- .nv.constant4             --------------------------
	.section	.nv.constant4,"a",@progbits
	.align	8
	.align		8
.nv.constant4:
        /*0000*/ 	.dword	_ZN34_INTERNAL_9eeb0572_4_k_cu_94d9c6254cuda3std3__45__cpo5beginE
	.align		8
        /*0008*/ 	.dword	_ZN34_INTERNAL_9eeb0572_4_k_cu_94d9c6254cuda3std3__45__cpo3endE
	.align		8
        /*0010*/ 	.dword	_ZN34_INTERNAL_9eeb0572_4_k_cu_94d9c6254cuda3std3__45__cpo6cbeginE
	.align		8
        /*0018*/ 	.dword	_ZN34_INTERNAL_9eeb0572_4_k_cu_94d9c6254cuda3std3__45__cpo4cendE
	.align		8
        /*0020*/ 	.dword	_ZN34_INTERNAL_9eeb0572_4_k_cu_94d9c6254cuda3std3__45__cpo6rbeginE
	.align		8
        /*0028*/ 	.dword	_ZN34_INTERNAL_9eeb0572_4_k_cu_94d9c6254cuda3std3__45__cpo4rendE
	.align		8
        /*0030*/ 	.dword	_ZN34_INTERNAL_9eeb0572_4_k_cu_94d9c6254cuda3std3__45__cpo7crbeginE
	.align		8
        /*0038*/ 	.dword	_ZN34_INTERNAL_9eeb0572_4_k_cu_94d9c6254cuda3std3__45__cpo5crendE
	.align		8
        /*0040*/ 	.dword	_ZN34_INTERNAL_9eeb0572_4_k_cu_94d9c6254cuda3std3__436_GLOBAL__N__9eeb0572_4_k_cu_94d9c6256ignoreE
	.align		8
        /*0048*/ 	.dword	_ZN34_INTERNAL_9eeb0572_4_k_cu_94d9c6254cuda3std3__419piecewise_constructE
	.align		8
        /*0050*/ 	.dword	_ZN34_INTERNAL_9eeb0572_4_k_cu_94d9c6254cuda3std3__48in_placeE
	.align		8
        /*0058*/ 	.dword	_ZN34_INTERNAL_9eeb0572_4_k_cu_94d9c6254cuda3std3__420unreachable_sentinelE
	.align		8
        /*0060*/ 	.dword	_ZN34_INTERNAL_9eeb0572_4_k_cu_94d9c6254cuda3std3__47nulloptE
	.align		8
        /*0068*/ 	.dword	_ZN34_INTERNAL_9eeb0572_4_k_cu_94d9c6254cuda3std3__48unexpectE
	.align		8
        /*0070*/ 	.dword	_ZN34_INTERNAL_9eeb0572_4_k_cu_94d9c6254cuda3std6ranges3__45__cpo4swapE
	.align		8
        /*0078*/ 	.dword	_ZN34_INTERNAL_9eeb0572_4_k_cu_94d9c6254cuda3std6ranges3__45__cpo9iter_moveE
	.align		8
        /*0080*/ 	.dword	_ZN34_INTERNAL_9eeb0572_4_k_cu_94d9c6254cuda3std6ranges3__45__cpo5beginE
	.align		8
        /*0088*/ 	.dword	_ZN34_INTERNAL_9eeb0572_4_k_cu_94d9c6254cuda3std6ranges3__45__cpo3endE
	.align		8
        /*0090*/ 	.dword	_ZN34_INTERNAL_9eeb0572_4_k_cu_94d9c6254cuda3std6ranges3__45__cpo6cbeginE
	.align		8
        /*0098*/ 	.dword	_ZN34_INTERNAL_9eeb0572_4_k_cu_94d9c6254cuda3std6ranges3__45__cpo4cendE
	.align		8
        /*00a0*/ 	.dword	_ZN34_INTERNAL_9eeb0572_4_k_cu_94d9c6254cuda3std6ranges3__45__cpo7advanceE
	.align		8
        /*00a8*/ 	.dword	_ZN34_INTERNAL_9eeb0572_4_k_cu_94d9c6254cuda3std6ranges3__45__cpo9iter_swapE
	.align		8
        /*00b0*/ 	.dword	_ZN34_INTERNAL_9eeb0572_4_k_cu_94d9c6254cuda3std6ranges3__45__cpo4nextE
	.align		8
        /*00b8*/ 	.dword	_ZN34_INTERNAL_9eeb0572_4_k_cu_94d9c6254cuda3std6ranges3__45__cpo4prevE
	.align		8
        /*00c0*/ 	.dword	_ZN34_INTERNAL_9eeb0572_4_k_cu_94d9c6254cuda3std6ranges3__45__cpo4dataE
	.align		8
        /*00c8*/ 	.dword	_ZN34_INTERNAL_9eeb0572_4_k_cu_94d9c6254cuda3std6ranges3__45__cpo5cdataE
	.align		8
        /*00d0*/ 	.dword	_ZN34_INTERNAL_9eeb0572_4_k_cu_94d9c6254cuda3std6ranges3__45__cpo4sizeE
	.align		8
        /*00d8*/ 	.dword	_ZN34_INTERNAL_9eeb0572_4_k_cu_94d9c6254cuda3std6ranges3__45__cpo5ssizeE
	.align		8
        /*00e0*/ 	.dword	_ZN34_INTERNAL_9eeb0572_4_k_cu_94d9c6254cuda3std6ranges3__45__cpo8distanceE
	.align		8
        /*00e8*/ 	.dword	_ZN34_INTERNAL_9eeb0572_4_k_cu_94d9c6256thrust24THRUST_300001_SM_1000_NS8cuda_cub3parE
	.align		8
        /*00f0*/ 	.dword	_ZN34_INTERNAL_9eeb0572_4_k_cu_94d9c6256thrust24THRUST_300001_SM_1000_NS8cuda_cub10par_nosyncE
	.align		8
        /*00f8*/ 	.dword	_ZN34_INTERNAL_9eeb0572_4_k_cu_94d9c6256thrust24THRUST_300001_SM_1000_NS6system6detail10sequential3seqE
	.align		8
        /*0100*/ 	.dword	_ZN34_INTERNAL_9eeb0572_4_k_cu_94d9c6256thrust24THRUST_300001_SM_1000_NS12placeholders2_1E
	.align		8
        /*0108*/ 	.dword	_ZN34_INTERNAL_9eeb0572_4_k_cu_94d9c6256thrust24THRUST_300001_SM_1000_NS12placeholders2_2E
	.align		8
        /*0110*/ 	.dword	_ZN34_INTERNAL_9eeb0572_4_k_cu_94d9c6256thrust24THRUST_300001_SM_1000_NS12placeholders2_3E
	.align		8
        /*0118*/ 	.dword	_ZN34_INTERNAL_9eeb0572_4_k_cu_94d9c6256thrust24THRUST_300001_SM_1000_NS12placeholders2_4E
	.align		8
        /*0120*/ 	.dword	_ZN34_INTERNAL_9eeb0572_4_k_cu_94d9c6256thrust24THRUST_300001_SM_1000_NS12placeholders2_5E
	.align		8
        /*0128*/ 	.dword	_ZN34_INTERNAL_9eeb0572_4_k_cu_94d9c6256thrust24THRUST_300001_SM_1000_NS12placeholders2_6E
	.align		8
        /*0130*/ 	.dword	_ZN34_INTERNAL_9eeb0572_4_k_cu_94d9c6256thrust24THRUST_300001_SM_1000_NS12placeholders2_7E
	.align		8
        /*0138*/ 	.dword	_ZN34_INTERNAL_9eeb0572_4_k_cu_94d9c6256thrust24THRUST_300001_SM_1000_NS12placeholders2_8E
	.align		8
        /*0140*/ 	.dword	_ZN34_INTERNAL_9eeb0572_4_k_cu_94d9c6256thrust24THRUST_300001_SM_1000_NS12placeholders2_9E
	.align		8
        /*0148*/ 	.dword	_ZN34_INTERNAL_9eeb0572_4_k_cu_94d9c6256thrust24THRUST_300001_SM_1000_NS12placeholders3_10E
	.align		8
        /*0150*/ 	.dword	_ZN34_INTERNAL_9eeb0572_4_k_cu_94d9c6256thrust24THRUST_300001_SM_1000_NS3seqE


//--------------------- .text._ZN3cub18CUB_300001_SM_10006detail11EmptyKernelIvEEvv --------------------------
	.section	.text._ZN3cub18CUB_300001_SM_10006detail11EmptyKernelIvEEvv,"ax",@progbits
	.align	128
        .global         _ZN3cub18CUB_300001_SM_10006detail11EmptyKernelIvEEvv
        .type           _ZN3cub18CUB_300001_SM_10006detail11EmptyKernelIvEEvv,@function
        .size           _ZN3cub18CUB_300001_SM_10006detail11EmptyKernelIvEEvv,(.L_x_48 - _ZN3cub18CUB_300001_SM_10006detail11EmptyKernelIvEEvv)
        .other          _ZN3cub18CUB_300001_SM_10006detail11EmptyKernelIvEEvv,@"STO_CUDA_ENTRY STV_DEFAULT"
_ZN3cub18CUB_300001_SM_10006detail11EmptyKernelIvEEvv:
.text._ZN3cub18CUB_300001_SM_10006detail11EmptyKernelIvEEvv:
[----:B------:R-:W-:Y:S01]  /*0000*/  LDC R1, c[0x0][0x37c] ;  /* 0x0000df00ff017b82 */ /* 0x000fe20000000800 */
[----:B------:R-:W-:Y:S05]  /*0010*/  EXIT ;  /* 0x000000000000794d */ /* 0x000fea0003800000 */
.L_x_0:
[----:B------:R-:W-:-:S00]  /*0020*/  BRA `(.L_x_0) ;  /* 0xfffffffc00fc7947 */ /* 0x000fc0000383ffff */
[----:B------:R-:W-:-:S00]  /*0030*/  NOP ;  /* 0x0000000000007918 */ /* 0x000fc00000000000 */
        /* <DEDUP_REMOVED lines=12> */
.L_x_48:


//--------------------- .text._Z13kdeviceMemsetPfS_ --------------------------
	.section	.text._Z13kdeviceMemsetPfS_,"ax",@progbits
	.align	128
        .global         _Z13kdeviceMemsetPfS_
        .type           _Z13kdeviceMemsetPfS_,@function
        .size           _Z13kdeviceMemsetPfS_,(.L_x_49 - _Z13kdeviceMemsetPfS_)
        .other          _Z13kdeviceMemsetPfS_,@"STO_CUDA_ENTRY STV_DEFAULT"
_Z13kdeviceMemsetPfS_:
.text._Z13kdeviceMemsetPfS_:
[----:B------:R-:W-:Y:S08]  /*0000*/  LDC R1, c[0x0][0x37c] ;  /* 0x0000df00ff017b82 */ /* 0x000ff00000000800 */
[----:B------:R-:W0:Y:S01]  /*0010*/  LDC.64 R2, c[0x0][0x380] ;  /* 0x0000e000ff027b82 */ /* 0x000e220000000a00 */
[----:B------:R-:W0:Y:S01]  /*0020*/  LDCU.64 UR4, c[0x0][0x358] ;  /* 0x00006b00ff0477ac */ /* 0x000e220008000a00 */
[----:B------:R-:W1:Y:S06]  /*0030*/  S2R R0, SR_TID.X ;  /* 0x0000000000007919 */ /* 0x000e6c0000002100 */
[----:B------:R-:W1:Y:S08]  /*0040*/  S2UR UR6, SR_CTAID.X ;  /* 0x00000000000679c3 */ /* 0x000e700000002500 */
[----:B------:R-:W1:Y:S01]  /*0050*/  LDC R7, c[0x0][0x360] ;  /* 0x0000d800ff077b82 */ /* 0x000e620000000800 */
[----:B0-----:R-:W2:Y:S07]  /*0060*/  LDG.E R3, desc[UR4][R2.64] ;  /* 0x0000000402037981 */ /* 0x001eae000c1e1900 */
[----:B------:R-:W0:Y:S01]  /*0070*/  LDC.64 R4, c[0x0][0x388] ;  /* 0x0000e200ff047b82 */ /* 0x000e220000000a00 */
[----:B-1----:R-:W-:-:S04]  /*0080*/  IMAD R7, R7, UR6, R0 ;  /* 0x0000000607077c24 */ /* 0x002fc8000f8e0200 */
[----:B0-----:R-:W-:-:S05]  /*0090*/  IMAD.WIDE R4, R7, 0x4, R4 ;  /* 0x0000000407047825 */ /* 0x001fca00078e0204 */
[----:B--2---:R-:W-:Y:S01]  /*00a0*/  STG.E desc[UR4][R4.64], R3 ;  /* 0x0000000304007986 */ /* 0x004fe2000c101904 */
[----:B------:R-:W-:Y:S05]  /*00b0*/  EXIT ;  /* 0x000000000000794d */ /* 0x000fea0003800000 */
.L_x_1:
        /* <DEDUP_REMOVED lines=12> */
.L_x_49:


//--------------------- .text._Z6ksqrtTPfffS_     --------------------------
	.section	.text._Z6ksqrtTPfffS_,"ax",@progbits
	.align	128
        .global         _Z6ksqrtTPfffS_
        .type           _Z6ksqrtTPfffS_,@function
        .size           _Z6ksqrtTPfffS_,(.L_x_45 - _Z6ksqrtTPfffS_)
        .other          _Z6ksqrtTPfffS_,@"STO_CUDA_ENTRY STV_DEFAULT"
_Z6ksqrtTPfffS_:
.text._Z6ksqrtTPfffS_:
[----:B------:R-:W-:Y:S01]  /*0000*/  LDC R1, c[0x0][0x37c] ;  /* 0x0000df00ff017b82 */ /* 0x000fe20000000800 */
[----:B------:R-:W0:Y:S07]  /*0010*/  S2R R0, SR_TID.X ;  /* 0x0000000000007919 */ /* 0x000e2e0000002100 */
[----:B------:R-:W0:Y:S01]  /*0020*/  S2UR UR6, SR_CTAID.X ;  /* 0x00000000000679c3 */ /* 0x000e220000002500 */
[----:B------:R-:W1:Y:S07]  /*0030*/  LDCU.64 UR4, c[0x0][0x358] ;  /* 0x00006b00ff0477ac */ /* 0x000e6e0008000a00 */
[----:B------:R-:W0:Y:S08]  /*0040*/  LDC R3, c[0x0][0x360] ;  /* 0x0000d800ff037b82 */ /* 0x000e300000000800 */
[----:B------:R-:W2:Y:S01]  /*0050*/  LDC.64 R4, c[0x0][0x380] ;  /* 0x0000e000ff047b82 */ /* 0x000ea20000000a00 */
[----:B0-----:R-:W-:Y:S01]  /*0060*/  IMAD R3, R3, UR6, R0 ;  /* 0x0000000603037c24 */ /* 0x001fe2000f8e0200 */
[----:B------:R-:W0:Y:S03]  /*0070*/  LDCU UR6, c[0x0][0x388] ;  /* 0x00007100ff0677ac */ /* 0x000e260008000800 */
[----:B--2---:R-:W-:-:S06]  /*0080*/  IMAD.WIDE R4, R3, 0x4, R4 ;  /* 0x0000000403047825 */ /* 0x004fcc00078e0204 */
[----:B-1----:R-:W0:Y:S01]  /*0090*/  LDG.E R4, desc[UR4][R4.64] ;  /* 0x0000000404047981 */ /* 0x002e22000c1e1900 */
[----:B------:R-:W-:Y:S01]  /*00a0*/  BSSY.RECONVERGENT B0, `(.L_x_2) ;  /* 0x000000e000007945 */ /* 0x000fe20003800200 */
[----:B0-----:R-:W-:-:S04]  /*00b0*/  FADD R0, R4, UR6 ;  /* 0x0000000604007e21 */ /* 0x001fc80008000000 */
[----:B------:R-:W-:Y:S01]  /*00c0*/  VIADD R2, R0, 0xf3000000 ;  /* 0xf300000000027836 */ /* 0x000fe20000000000 */
[----:B------:R0:W1:Y:S04]  /*00d0*/  MUFU.RSQ R7, R0 ;  /* 0x0000000000077308 */ /* 0x0000680000001400 */
[----:B------:R-:W-:-:S13]  /*00e0*/  ISETP.GT.U32.AND P0, PT, R2, 0x727fffff, PT ;  /* 0x727fffff0200780c */ /* 0x000fda0003f04070 */
[----:B01----:R-:W-:Y:S05]  /*00f0*/  @!P0 BRA `(.L_x_3) ;  /* 0x0000000000108947 */ /* 0x003fea0003800000 */
[----:B------:R-:W-:-:S07]  /*0100*/  MOV R8, 0x120 ;  /* 0x0000012000087802 */ /* 0x000fce0000000f00 */
[----:B------:R-:W-:Y:S05]  /*0110*/  CALL.REL.NOINC `($__internal_1_$__cuda_sm20_sqrt_rn_f32_slowpath) ;  /* 0x0000000400407944 */ /* 0x000fea0003c00000 */
[----:B------:R-:W-:Y:S01]  /*0120*/  IMAD.MOV.U32 R0, RZ, RZ, R2 ;  /* 0x000000ffff007224 */ /* 0x000fe200078e0002 */
[----:B------:R-:W-:Y:S06]  /*0130*/  BRA `(.L_x_4) ;  /* 0x0000000000107947 */ /* 0x000fec0003800000 */
.L_x_3:
[----:B------:R-:W-:Y:S01]  /*0140*/  FMUL.FTZ R5, R0, R7 ;  /* 0x0000000700057220 */ /* 0x000fe20000410000 */
[----:B------:R-:W-:-:S03]  /*0150*/  FMUL.FTZ R7, R7, 0.5 ;  /* 0x3f00000007077820 */ /* 0x000fc60000410000 */
[----:B------:R-:W-:-:S04]  /*0160*/  FFMA R0, -R5, R5, R0 ;  /* 0x0000000505007223 */ /* 0x000fc80000000100 */
[----:B------:R-:W-:-:S07]  /*0170*/  FFMA R0, R0, R7, R5 ;  /* 0x0000000700007223 */ /* 0x000fce0000000005 */
.L_x_4:
[----:B------:R-:W-:Y:S05]  /*0180*/  BSYNC.RECONVERGENT B0 ;  /* 0x0000000000007941 */ /* 0x000fea0003800200 */
.L_x_2:
[----:B------:R-:W0:Y:S01]  /*0190*/  LDCU UR6, c[0x0][0x38c] ;  /* 0x00007180ff0677ac */ /* 0x000e220008000800 */
[----:B------:R-:W-:Y:S01]  /*01a0*/  BSSY.RECONVERGENT B0, `(.L_x_5) ;  /* 0x000000d000007945 */ /* 0x000fe20003800200 */
[----:B0-----:R-:W-:-:S05]  /*01b0*/  FADD R2, R0, UR6 ;  /* 0x0000000600027e21 */ /* 0x001fca0008000000 */
[----:B------:R-:W-:-:S04]  /*01c0*/  IADD3 R0, PT, PT, R2, 0x1800000, RZ ;  /* 0x0180000002007810 */ /* 0x000fc80007ffe0ff */
[----:B------:R-:W-:-:S04]  /*01d0*/  LOP3.LUT R0, R0, 0x7f800000, RZ, 0xc0, !PT ;  /* 0x7f80000000007812 */ /* 0x000fc800078ec0ff */
[----:B------:R-:W-:-:S13]  /*01e0*/  ISETP.GT.U32.AND P0, PT, R0, 0x1ffffff, PT ;  /* 0x01ffffff0000780c */ /* 0x000fda0003f04070 */
[----:B------:R-:W-:Y:S05]  /*01f0*/  @P0 BRA `(.L_x_6) ;  /* 0x00000000000c0947 */ /* 0x000fea0003800000 */
[----:B------:R-:W-:-:S07]  /*0200*/  MOV R4, 0x220 ;  /* 0x0000022000047802 */ /* 0x000fce0000000f00 */
[----:B------:R-:W-:Y:S05]  /*0210*/  CALL.REL.NOINC `($__internal_0_$__cuda_sm20_rcp_rn_f32_slowpath) ;  /* 0x0000000000287944 */ /* 0x000fea0003c00000 */
[----:B------:R-:W-:Y:S05]  /*0220*/  BRA `(.L_x_7) ;  /* 0x0000000000107947 */ /* 0x000fea0003800000 */
.L_x_6:
[----:B------:R-:W0:Y:S02]  /*0230*/  MUFU.RCP R7, R2 ;  /* 0x0000000200077308 */ /* 0x000e240000001000 */
[----:B0-----:R-:W-:-:S04]  /*0240*/  FFMA R0, R2, R7, -1 ;  /* 0xbf80000002007423 */ /* 0x001fc80000000007 */
[----:B------:R-:W-:-:S04]  /*0250*/  FADD.FTZ R0, -R0, -RZ ;  /* 0x800000ff00007221 */ /* 0x000fc80000010100 */
[----:B------:R-:W-:-:S07]  /*0260*/  FFMA R7, R7, R0, R7 ;  /* 0x0000000007077223 */ /* 0x000fce0000000007 */
.L_x_7:
[----:B------:R-:W-:Y:S05]  /*0270*/  BSYNC.RECONVERGENT B0 ;  /* 0x0000000000007941 */ /* 0x000fea0003800200 */
.L_x_5:
[----:B------:R-:W0:Y:S02]  /*0280*/  LDC.64 R4, c[0x0][0x390] ;  /* 0x0000e400ff047b82 */ /* 0x000e240000000a00 */
[----:B0-----:R-:W-:-:S05]  /*0290*/  IMAD.WIDE R2, R3, 0x4, R4 ;  /* 0x0000000403027825 */ /* 0x001fca00078e0204 */
[----:B------:R-:W-:Y:S01]  /*02a0*/  STG.E desc[UR4][R2.64], R7 ;  /* 0x0000000702007986 */ /* 0x000fe2000c101904 */
[----:B------:R-:W-:Y:S05]  /*02b0*/  EXIT ;  /* 0x000000000000794d */ /* 0x000fea0003800000 */
        .weak           $__internal_0_$__cuda_sm20_rcp_rn_f32_slowpath
        .type           $__internal_0_$__cuda_sm20_rcp_rn_f32_slowpath,@function
        .size           $__internal_0_$__cuda_sm20_rcp_rn_f32_slowpath,($__internal_1_$__cuda_sm20_sqrt_rn_f32_slowpath - $__internal_0_$__cuda_sm20_rcp_rn_f32_slowpath)
$__internal_0_$__cuda_sm20_rcp_rn_f32_slowpath:
[----:B------:R-:W-:Y:S01]  /*02c0*/  IMAD.SHL.U32 R0, R2, 0x2, RZ ;  /* 0x0000000202007824 */ /* 0x000fe200078e00ff */
[----:B------:R-:W-:Y:S04]  /*02d0*/  BSSY.RECONVERGENT B1, `(.L_x_8) ;  /* 0x0000031000017945 */ /* 0x000fe80003800200 */
[----:B------:R-:W-:Y:S02]  /*02e0*/  SHF.R.U32.HI R9, RZ, 0x18, R0 ;  /* 0x00000018ff097819 */ /* 0x000fe40000011600 */
[----:B------:R-:W-:Y:S02]  /*02f0*/  MOV R0, R2 ;  /* 0x0000000200007202 */ /* 0x000fe40000000f00 */
[----:B------:R-:W-:-:S13]  /*0300*/  ISETP.NE.U32.AND P0, PT, R9, RZ, PT ;  /* 0x000000ff0900720c */ /* 0x000fda0003f05070 */
[----:B------:R-:W-:Y:S05]  /*0310*/  @P0 BRA `(.L_x_9) ;  /* 0x0000000000280947 */ /* 0x000fea0003800000 */
[----:B------:R-:W-:-:S05]  /*0320*/  IMAD.SHL.U32 R2, R0, 0x2, RZ ;  /* 0x0000000200027824 */ /* 0x000fca00078e00ff */
[----:B------:R-:W-:-:S13]  /*0330*/  ISETP.NE.AND P0, PT, R2, RZ, PT ;  /* 0x000000ff0200720c */ /* 0x000fda0003f05270 */
[----:B------:R-:W-:Y:S01]  /*0340*/  @P0 FFMA R6, R0, 1.84467440737095516160e+19, RZ ;  /* 0x5f80000000060823 */ /* 0x000fe200000000ff */
[----:B------:R-:W-:Y:S08]  /*0350*/  @!P0 MUFU.RCP R5, R0 ;  /* 0x0000000000058308 */ /* 0x000ff00000001000 */
[----:B------:R-:W0:Y:S02]  /*0360*/  @P0 MUFU.RCP R7, R6 ;  /* 0x0000000600070308 */ /* 0x000e240000001000 */
[----:B0-----:R-:W-:-:S04]  /*0370*/  @P0 FFMA R2, R6, R7, -1 ;  /* 0xbf80000006020423 */ /* 0x001fc80000000007 */
[----:B------:R-:W-:-:S04]  /*0380*/  @P0 FADD.FTZ R2, -R2, -RZ ;  /* 0x800000ff02020221 */ /* 0x000fc80000010100 */
[----:B------:R-:W-:-:S04]  /*0390*/  @P0 FFMA R2, R7, R2, R7 ;  /* 0x0000000207020223 */ /* 0x000fc80000000007 */
[----:B------:R-:W-:Y:S01]  /*03a0*/  @P0 FFMA R5, R2, 1.84467440737095516160e+19, RZ ;  /* 0x5f80000002050823 */ /* 0x000fe200000000ff */
[----:B------:R-:W-:Y:S06]  /*03b0*/  BRA `(.L_x_10) ;  /* 0x0000000000887947 */ /* 0x000fec0003800000 */
.L_x_9:
[----:B------:R-:W-:-:S04]  /*03c0*/  IADD3 R11, PT, PT, R9, -0xfd, RZ ;  /* 0xffffff03090b7810 */ /* 0x000fc80007ffe0ff */
[----:B------:R-:W-:-:S13]  /*03d0*/  ISETP.GT.U32.AND P0, PT, R11, 0x1, PT ;  /* 0x000000010b00780c */ /* 0x000fda0003f04070 */
[----:B------:R-:W-:Y:S05]  /*03e0*/  @P0 BRA `(.L_x_11) ;  /* 0x0000000000780947 */ /* 0x000fea0003800000 */
[----:B------:R-:W-:Y:S01]  /*03f0*/  LOP3.LUT R2, R0, 0x7fffff, RZ, 0xc0, !PT ;  /* 0x007fffff00027812 */ /* 0x000fe200078ec0ff */
[----:B------:R-:W-:-:S03]  /*0400*/  IMAD.MOV.U32 R8, RZ, RZ, 0x3 ;  /* 0x00000003ff087424 */ /* 0x000fc600078e00ff */
[----:B------:R-:W-:Y:S02]  /*0410*/  LOP3.LUT R2, R2, 0x3f800000, RZ, 0xfc, !PT ;  /* 0x3f80000002027812 */ /* 0x000fe400078efcff */
[----:B------:R-:W-:Y:S02]  /*0420*/  SHF.L.U32 R8, R8, R11, RZ ;  /* 0x0000000b08087219 */ /* 0x000fe400000006ff */
[----:B------:R-:W0:Y:S02]  /*0430*/  MUFU.RCP R5, R2 ;  /* 0x0000000200057308 */ /* 0x000e240000001000 */
[----:B0-----:R-:W-:-:S04]  /*0440*/  FFMA R6, R2, R5, -1 ;  /* 0xbf80000002067423 */ /* 0x001fc80000000005 */
[----:B------:R-:W-:-:S04]  /*0450*/  FADD.FTZ R6, -R6, -RZ ;  /* 0x800000ff06067221 */ /* 0x000fc80000010100 */
[CCC-:B------:R-:W-:Y:S01]  /*0460*/  FFMA.RM R7, R5.reuse, R6.reuse, R5.reuse ;  /* 0x0000000605077223 */ /* 0x1c0fe20000004005 */
[----:B------:R-:W-:-:S04]  /*0470*/  FFMA.RP R6, R5, R6, R5 ;  /* 0x0000000605067223 */ /* 0x000fc80000008005 */
[C---:B------:R-:W-:Y:S02]  /*0480*/  LOP3.LUT R5, R7.reuse, 0x7fffff, RZ, 0xc0, !PT ;  /* 0x007fffff07057812 */ /* 0x040fe400078ec0ff */
[----:B------:R-:W-:Y:S02]  /*0490*/  FSETP.NEU.FTZ.AND P0, PT, R7, R6, PT ;  /* 0x000000060700720b */ /* 0x000fe40003f1d000 */
[----:B------:R-:W-:Y:S02]  /*04a0*/  LOP3.LUT R5, R5, 0x800000, RZ, 0xfc, !PT ;  /* 0x0080000005057812 */ /* 0x000fe400078efcff */
[----:B------:R-:W-:Y:S02]  /*04b0*/  SEL R6, RZ, 0xffffffff, !P0 ;  /* 0xffffffffff067807 */ /* 0x000fe40004000000 */
[----:B------:R-:W-:Y:S02]  /*04c0*/  LOP3.LUT R8, R8, R5, RZ, 0xc0, !PT ;  /* 0x0000000508087212 */ /* 0x000fe400078ec0ff */
[----:B------:R-:W-:-:S02]  /*04d0*/  IADD3 R6, PT, PT, -R6, RZ, RZ ;  /* 0x000000ff06067210 */ /* 0x000fc40007ffe1ff */
[-C--:B------:R-:W-:Y:S02]  /*04e0*/  SHF.R.U32.HI R8, RZ, R11.reuse, R8 ;  /* 0x0000000bff087219 */ /* 0x080fe40000011608 */
[----:B------:R-:W-:Y:S02]  /*04f0*/  LOP3.LUT P1, RZ, R6, R11, R5, 0xf8, !PT ;  /* 0x0000000b06ff7212 */ /* 0x000fe4000782f805 */
[C---:B------:R-:W-:Y:S02]  /*0500*/  LOP3.LUT P0, RZ, R8.reuse, 0x1, RZ, 0xc0, !PT ;  /* 0x0000000108ff7812 */ /* 0x040fe4000780c0ff */
[----:B------:R-:W-:-:S04]  /*0510*/  LOP3.LUT P2, RZ, R8, 0x2, RZ, 0xc0, !PT ;  /* 0x0000000208ff7812 */ /* 0x000fc8000784c0ff */
[----:B------:R-:W-:Y:S02]  /*0520*/  PLOP3.LUT P0, PT, P0, P1, P2, 0xe0, 0x0 ;  /* 0x000000000000781c */ /* 0x000fe40000703c20 */
[----:B------:R-:W-:Y:S02]  /*0530*/  LOP3.LUT P1, RZ, R0, 0x7fffff, RZ, 0xc0, !PT ;  /* 0x007fffff00ff7812 */ /* 0x000fe4000782c0ff */
[----:B------:R-:W-:-:S05]  /*0540*/  SEL R2, RZ, 0x1, !P0 ;  /* 0x00000001ff027807 */ /* 0x000fca0004000000 */
[----:B------:R-:W-:-:S05]  /*0550*/  IMAD.MOV R2, RZ, RZ, -R2 ;  /* 0x000000ffff027224 */ /* 0x000fca00078e0a02 */
[----:B------:R-:W-:Y:S02]  /*0560*/  ISETP.GE.AND P0, PT, R2, RZ, PT ;  /* 0x000000ff0200720c */ /* 0x000fe40003f06270 */
[----:B------:R-:W-:-:S04]  /*0570*/  IADD3 R2, PT, PT, R9, -0xfc, RZ ;  /* 0xffffff0409027810 */ /* 0x000fc80007ffe0ff */
[----:B------:R-:W-:-:S07]  /*0580*/  SHF.R.U32.HI R5, RZ, R2, R5 ;  /* 0x00000002ff057219 */ /* 0x000fce0000011605 */
[----:B------:R-:W-:-:S05]  /*0590*/  @!P0 VIADD R5, R5, 0x1 ;  /* 0x0000000105058836 */ /* 0x000fca0000000000 */
[----:B------:R-:W-:-:S04]  /*05a0*/  @!P1 SHF.L.U32 R5, R5, 0x1, RZ ;  /* 0x0000000105059819 */ /* 0x000fc800000006ff */
[----:B------:R-:W-:Y:S01]  /*05b0*/  LOP3.LUT R5, R5, 0x80000000, R0, 0xf8, !PT ;  /* 0x8000000005057812 */ /* 0x000fe200078ef800 */
[----:B------:R-:W-:Y:S06]  /*05c0*/  BRA `(.L_x_10) ;  /* 0x0000000000047947 */ /* 0x000fec0003800000 */
.L_x_11:
[----:B------:R0:W1:Y:S02]  /*05d0*/  MUFU.RCP R5, R0 ;  /* 0x0000000000057308 */ /* 0x0000640000001000 */
.L_x_10:
[----:B------:R-:W-:Y:S05]  /*05e0*/  BSYNC.RECONVERGENT B1 ;  /* 0x0000000000017941 */ /* 0x000fea0003800200 */
.L_x_8:
[----:B-1----:R-:W-:Y:S02]  /*05f0*/  IMAD.MOV.U32 R7, RZ, RZ, R5 ;  /* 0x000000ffff077224 */ /* 0x002fe400078e0005 */
[----:B------:R-:W-:-:S04]  /*0600*/  HFMA2 R5, -RZ, RZ, 0, 0 ;  /* 0x00000000ff057431 */ /* 0x000fc800000001ff */
[----:B0-----:R-:W-:Y:S05]  /*0610*/  RET.REL.NODEC R4 `(_Z6ksqrtTPfffS_) ;  /* 0xfffffff804787950 */ /* 0x001fea0003c3ffff */
        .weak           $__internal_1_$__cuda_sm20_sqrt_rn_f32_slowpath
        .type           $__internal_1_$__cuda_sm20_sqrt_rn_f32_slowpath,@function
        .size           $__internal_1_$__cuda_sm20_sqrt_rn_f32_slowpath,(.L_x_45 - $__internal_1_$__cuda_sm20_sqrt_rn_f32_slowpath)
$__internal_1_$__cuda_sm20_sqrt_rn_f32_slowpath:
[----:B------:R-:W-:-:S13]  /*0620*/  LOP3.LUT P0, RZ, R0, 0x7fffffff, RZ, 0xc0, !PT ;  /* 0x7fffffff00ff7812 */ /* 0x000fda000780c0ff */
[----:B------:R-:W-:Y:S01]  /*0630*/  @!P0 IMAD.MOV.U32 R2, RZ, RZ, R0 ;  /* 0x000000ffff028224 */ /* 0x000fe200078e0000 */
[----:B------:R-:W-:Y:S06]  /*0640*/  @!P0 BRA `(.L_x_12) ;  /* 0x0000000000408947 */ /* 0x000fec0003800000 */
[----:B------:R-:W-:-:S13]  /*0650*/  FSETP.GEU.FTZ.AND P0, PT, R0, RZ, PT ;  /* 0x000000ff0000720b */ /* 0x000fda0003f1e000 */
[----:B------:R-:W-:Y:S01]  /*0660*/  @!P0 MOV R2, 0x7fffffff ;  /* 0x7fffffff00028802 */ /* 0x000fe20000000f00 */
[----:B------:R-:W-:Y:S06]  /*0670*/  @!P0 BRA `(.L_x_12) ;  /* 0x0000000000348947 */ /* 0x000fec0003800000 */
[----:B------:R-:W-:-:S13]  /*0680*/  FSETP.GTU.FTZ.AND P0, PT, |R0|, +INF , PT ;  /* 0x7f8000000000780b */ /* 0x000fda0003f1c200 */
[----:B------:R-:W-:Y:S01]  /*0690*/  @P0 FADD.FTZ R2, R0, 1 ;  /* 0x3f80000000020421 */ /* 0x000fe20000010000 */
[----:B------:R-:W-:Y:S06]  /*06a0*/  @P0 BRA `(.L_x_12) ;  /* 0x0000000000280947 */ /* 0x000fec0003800000 */
[----:B------:R-:W-:-:S13]  /*06b0*/  FSETP.NEU.FTZ.AND P0, PT, |R0|, +INF , PT ;  /* 0x7f8000000000780b */ /* 0x000fda0003f1d200 */
[----:B------:R-:W-:-:S04]  /*06c0*/  @P0 FFMA R4, R0, 1.84467440737095516160e+19, RZ ;  /* 0x5f80000000040823 */ /* 0x000fc800000000ff */
[----:B------:R-:W0:Y:S02]  /*06d0*/  @P0 MUFU.RSQ R5, R4 ;  /* 0x0000000400050308 */ /* 0x000e240000001400 */
[----:B0-----:R-:W-:Y:S01]  /*06e0*/  @P0 FMUL.FTZ R7, R4, R5 ;  /* 0x0000000504070220 */ /* 0x001fe20000410000 */
[----:B------:R-:W-:-:S03]  /*06f0*/  @P0 FMUL.FTZ R5, R5, 0.5 ;  /* 0x3f00000005050820 */ /* 0x000fc60000410000 */
[----:B------:R-:W-:-:S04]  /*0700*/  @P0 FADD.FTZ R2, -R7, -RZ ;  /* 0x800000ff07020221 */ /* 0x000fc80000010100 */
[----:B------:R-:W-:Y:S01]  /*0710*/  @P0 FFMA R6, R7, R2, R4 ;  /* 0x0000000207060223 */ /* 0x000fe20000000004 */
[----:B------:R-:W-:-:S03]  /*0720*/  @!P0 IMAD.MOV.U32 R2, RZ, RZ, R0 ;  /* 0x000000ffff028224 */ /* 0x000fc600078e0000 */
[----:B------:R-:W-:-:S04]  /*0730*/  @P0 FFMA R5, R6, R5, R7 ;  /* 0x0000000506050223 */ /* 0x000fc80000000007 */
[----:B------:R-:W-:-:S07]  /*0740*/  @P0 FMUL.FTZ R2, R5, 2.3283064365386962891e-10 ;  /* 0x2f80000005020820 */ /* 0x000fce0000410000 */
.L_x_12:
[----:B------:R-:W-:Y:S01]  /*0750*/  MOV R4, R8 ;  /* 0x0000000800047202 */ /* 0x000fe20000000f00 */
[----:B------:R-:W-:-:S04]  /*0760*/  IMAD.MOV.U32 R5, RZ, RZ, 0x0 ;  /* 0x00000000ff057424 */ /* 0x000fc800078e00ff */
[----:B------:R-:W-:Y:S05]  /*0770*/  RET.REL.NODEC R4 `(_Z6ksqrtTPfffS_) ;  /* 0xfffffff804207950 */ /* 0x000fea0003c3ffff */
.L_x_13:
        /* <DEDUP_REMOVED lines=16> */
.L_x_45:


//--------------------- .text._Z4klogPffS_        --------------------------
	.section	.text._Z4klogPffS_,"ax",@progbits
	.align	128
        .global         _Z4klogPffS_
        .type           _Z4klogPffS_,@function
        .size           _Z4klogPffS_,(.L_x_51 - _Z4klogPffS_)
        .other          _Z4klogPffS_,@"STO_CUDA_ENTRY STV_DEFAULT"
_Z4klogPffS_:
.text._Z4klogPffS_:
        /* <DEDUP_REMOVED lines=10> */
[----:B------:R-:W-:Y:S02]  /*00a0*/  HFMA2 R9, -RZ, RZ, 1.5048828125, 33.21875 ;  /* 0x3e055027ff097431 */ /* 0x000fe400000001ff */
[----:B0-----:R-:W-:Y:S02]  /*00b0*/  FADD R0, R2, UR6 ;  /* 0x0000000602007e21 */ /* 0x001fe40008000000 */
[----:B------:R-:W0:Y:S03]  /*00c0*/  LDC.64 R2, c[0x0][0x390] ;  /* 0x0000e400ff027b82 */ /* 0x000e260000000a00 */
[----:B------:R-:W-:-:S13]  /*00d0*/  FSETP.GEU.AND P0, PT, R0, 1.175494350822287508e-38, PT ;  /* 0x008000000000780b */ /* 0x000fda0003f0e000 */
[----:B------:R-:W-:-:S05]  /*00e0*/  @!P0 FMUL R0, R0, 8388608 ;  /* 0x4b00000000008820 */ /* 0x000fca0000400000 */
[----:B------:R-:W-:Y:S01]  /*00f0*/  IADD3 R4, PT, PT, R0, -0x3f2aaaab, RZ ;  /* 0xc0d5555500047810 */ /* 0x000fe20007ffe0ff */
[----:B0-----:R-:W-:-:S03]  /*0100*/  IMAD.WIDE R2, R5, 0x4, R2 ;  /* 0x0000000405027825 */ /* 0x001fc600078e0202 */
[----:B------:R-:W-:-:S04]  /*0110*/  LOP3.LUT R7, R4, 0xff800000, RZ, 0xc0, !PT ;  /* 0xff80000004077812 */ /* 0x000fc800078ec0ff */
[-C--:B------:R-:W-:Y:S02]  /*0120*/  IADD3 R4, PT, PT, R0, -R7.reuse, RZ ;  /* 0x8000000700047210 */ /* 0x080fe40007ffe0ff */
[----:B------:R-:W-:-:S03]  /*0130*/  I2FP.F32.S32 R7, R7 ;  /* 0x0000000700077245 */ /* 0x000fc60000201400 */
[----:B------:R-:W-:Y:S01]  /*0140*/  FADD R6, R4, -1 ;  /* 0xbf80000004067421 */ /* 0x000fe20000000000 */
[----:B------:R-:W-:Y:S02]  /*0150*/  FSEL R4, RZ, -23, P0 ;  /* 0xc1b80000ff047808 */ /* 0x000fe40000000000 */
[----:B------:R-:W-:Y:S01]  /*0160*/  ISETP.GT.U32.AND P0, PT, R0, 0x7f7fffff, PT ;  /* 0x7f7fffff0000780c */ /* 0x000fe20003f04070 */
[C---:B------:R-:W-:Y:S02]  /*0170*/  FFMA R9, R6.reuse, -R9, 0.14084610342979431152 ;  /* 0x3e1039f606097423 */ /* 0x040fe40000000809 */
[----:B------:R-:W-:Y:S01]  /*0180*/  FFMA R4, R7, 1.1920928955078125e-07, R4 ;  /* 0x3400000007047823 */ /* 0x000fe20000000004 */
[----:B------:R-:W-:Y:S01]  /*0190*/  MOV R7, 0x7f800000 ;  /* 0x7f80000000077802 */ /* 0x000fe20000000f00 */
[----:B------:R-:W-:-:S04]  /*01a0*/  FFMA R9, R6, R9, -0.12148627638816833496 ;  /* 0xbdf8cdcc06097423 */ /* 0x000fc80000000009 */
[----:B------:R-:W-:-:S04]  /*01b0*/  FFMA R9, R6, R9, 0.13980610668659210205 ;  /* 0x3e0f295506097423 */ /* 0x000fc80000000009 */
[----:B------:R-:W-:-:S04]  /*01c0*/  FFMA R9, R6, R9, -0.16684235632419586182 ;  /* 0xbe2ad8b906097423 */ /* 0x000fc80000000009 */
[----:B------:R-:W-:-:S04]  /*01d0*/  FFMA R9, R6, R9, 0.20012299716472625732 ;  /* 0x3e4ced0b06097423 */ /* 0x000fc80000000009 */
[----:B------:R-:W-:-:S04]  /*01e0*/  FFMA R9, R6, R9, -0.24999669194221496582 ;  /* 0xbe7fff2206097423 */ /* 0x000fc80000000009 */
[----:B------:R-:W-:-:S04]  /*01f0*/  FFMA R9, R6, R9, 0.33333182334899902344 ;  /* 0x3eaaaa7806097423 */ /* 0x000fc80000000009 */
[----:B------:R-:W-:-:S04]  /*0200*/  FFMA R9, R6, R9, -0.5 ;  /* 0xbf00000006097423 */ /* 0x000fc80000000009 */
[----:B------:R-:W-:-:S04]  /*0210*/  FMUL R9, R6, R9 ;  /* 0x0000000906097220 */ /* 0x000fc80000400000 */
[----:B------:R-:W-:-:S04]  /*0220*/  FFMA R9, R6, R9, R6 ;  /* 0x0000000906097223 */ /* 0x000fc80000000006 */
[----:B------:R-:W-:Y:S01]  /*0230*/  FFMA R4, R4, 0.69314718246459960938, R9 ;  /* 0x3f31721804047823 */ /* 0x000fe20000000009 */
[C---:B------:R-:W-:Y:S01]  /*0240*/  @P0 FFMA R4, R0.reuse, R7, +INF ;  /* 0x7f80000000040423 */ /* 0x040fe20000000007 */
[----:B------:R-:W-:-:S04]  /*0250*/  FSETP.NEU.AND P0, PT, R0, RZ, PT ;  /* 0x000000ff0000720b */ /* 0x000fc80003f0d000 */
[----:B------:R-:W-:-:S05]  /*0260*/  FSEL R5, R4, -INF , P0 ;  /* 0xff80000004057808 */ /* 0x000fca0000000000 */
[----:B------:R-:W-:Y:S01]  /*0270*/  STG.E desc[UR4][R2.64], R5 ;  /* 0x0000000502007986 */ /* 0x000fe2000c101904 */
[----:B------:R-:W-:Y:S05]  /*0280*/  EXIT ;  /* 0x000000000000794d */ /* 0x000fea0003800000 */
.L_x_14:
        /* <DEDUP_REMOVED lines=15> */
.L_x_51:


//--------------------- .text._Z5kexpTPfffS_      --------------------------
	.section	.text._Z5kexpTPfffS_,"ax",@progbits
	.align	128
        .global         _Z5kexpTPfffS_
        .type           _Z5kexpTPfffS_,@function
        .size           _Z5kexpTPfffS_,(.L_x_46 - _Z5kexpTPfffS_)
        .other          _Z5kexpTPfffS_,@"STO_CUDA_ENTRY STV_DEFAULT"
_Z5kexpTPfffS_:
.text._Z5kexpTPfffS_:
[----:B------:R-:W-:Y:S01]  /*0000*/  LDC R1, c[0x0][0x37c] ;  /* 0x0000df00ff017b82 */ /* 0x000fe20000000800 */
[----:B------:R-:W0:Y:S07]  /*0010*/  S2R R0, SR_TID.X ;  /* 0x0000000000007919 */ /* 0x000e2e0000002100 */
[----:B------:R-:W0:Y:S01]  /*0020*/  S2UR UR6, SR_CTAID.X ;  /* 0x00000000000679c3 */ /* 0x000e220000002500 */
[----:B------:R-:W1:Y:S07]  /*0030*/  LDCU.64 UR4, c[0x0][0x358] ;  /* 0x00006b00ff0477ac */ /* 0x000e6e0008000a00 */
[----:B------:R-:W0:Y:S08]  /*0040*/  LDC R3, c[0x0][0x360] ;  /* 0x0000d800ff037b82 */ /* 0x000e300000000800 */
[----:B------:R-:W2:Y:S01]  /*0050*/  LDC.64 R4, c[0x0][0x380] ;  /* 0x0000e000ff047b82 */ /* 0x000ea20000000a00 */
[----:B0-----:R-:W-:Y:S01]  /*0060*/  IMAD R3, R3, UR6, R0 ;  /* 0x0000000603037c24 */ /* 0x001fe2000f8e0200 */
[----:B------:R-:W0:Y:S03]  /*0070*/  LDCU.64 UR6, c[0x0][0x388] ;  /* 0x00007100ff0677ac */ /* 0x000e260008000a00 */
[----:B--2---:R-:W-:-:S06]  /*0080*/  IMAD.WIDE R4, R3, 0x4, R4 ;  /* 0x0000000403047825 */ /* 0x004fcc00078e0204 */
[----:B-1----:R-:W0:Y:S01]  /*0090*/  LDG.E R4, desc[UR4][R4.64] ;  /* 0x0000000404047981 */ /* 0x002e22000c1e1900 */
[----:B------:R-:W-:Y:S01]  /*00a0*/  IMAD.MOV.U32 R7, RZ, RZ, 0x3bbb989d ;  /* 0x3bbb989dff077424 */ /* 0x000fe200078e00ff */
[----:B------:R-:W-:Y:S01]  /*00b0*/  BSSY.RECONVERGENT B0, `(.L_x_15) ;  /* 0x0000016000007945 */ /* 0x000fe20003800200 */
[----:B------:R-:W-:Y:S02]  /*00c0*/  IMAD.MOV.U32 R9, RZ, RZ, 0x437c0000 ;  /* 0x437c0000ff097424 */ /* 0x000fe400078e00ff */
[----:B0-----:R-:W-:-:S04]  /*00d0*/  FMUL R0, R4, UR6 ;  /* 0x0000000604007c20 */ /* 0x001fc80008400000 */
[----:B------:R-:W-:-:S04]  /*00e0*/  FFMA.SAT R2, R0, R7, 0.5 ;  /* 0x3f00000000027423 */ /* 0x000fc80000002007 */
[----:B------:R-:W-:-:S04]  /*00f0*/  FFMA.RM R2, R2, R9, 12582913 ;  /* 0x4b40000102027423 */ /* 0x000fc80000004009 */
[C---:B------:R-:W-:Y:S01]  /*0100*/  FADD R7, R2.reuse, -12583039 ;  /* 0xcb40007f02077421 */ /* 0x040fe20000000000 */
[----:B------:R-:W-:-:S03]  /*0110*/  SHF.L.U32 R2, R2, 0x17, RZ ;  /* 0x0000001702027819 */ /* 0x000fc600000006ff */
[----:B------:R-:W-:-:S04]  /*0120*/  FFMA R7, R0, 1.4426950216293334961, -R7 ;  /* 0x3fb8aa3b00077823 */ /* 0x000fc80000000807 */
[----:B------:R-:W-:-:S06]  /*0130*/  FFMA R7, R0, 1.925963033500011079e-08, R7 ;  /* 0x32a5706000077823 */ /* 0x000fcc0000000007 */
[----:B------:R-:W0:Y:S02]  /*0140*/  MUFU.EX2 R7, R7 ;  /* 0x0000000700077308 */ /* 0x000e240000000800 */
[----:B0-----:R-:W-:-:S04]  /*0150*/  FFMA R0, R2, R7, UR7 ;  /* 0x0000000702007e23 */ /* 0x001fc80008000007 */
[----:B------:R-:W-:-:S05]  /*0160*/  VIADD R2, R0, 0x1800000 ;  /* 0x0180000000027836 */ /* 0x000fca0000000000 */
[----:B------:R-:W-:-:S04]  /*0170*/  LOP3.LUT R2, R2, 0x7f800000, RZ, 0xc0, !PT ;  /* 0x7f80000002027812 */ /* 0x000fc800078ec0ff */
[----:B------:R-:W-:-:S13]  /*0180*/  ISETP.GT.U32.AND P0, PT, R2, 0x1ffffff, PT ;  /* 0x01ffffff0200780c */ /* 0x000fda0003f04070 */
[----:B------:R-:W-:Y:S05]  /*0190*/  @P0 BRA `(.L_x_16) ;  /* 0x00000000000c0947 */ /* 0x000fea0003800000 */
[----:B------:R-:W-:-:S07]  /*01a0*/  MOV R4, 0x1c0 ;  /* 0x000001c000047802 */ /* 0x000fce0000000f00 */
[----:B------:R-:W-:Y:S05]  /*01b0*/  CALL.REL.NOINC `($__internal_2_$__cuda_sm20_rcp_rn_f32_slowpath) ;  /* 0x0000000000287944 */ /* 0x000fea0003c00000 */
[----:B------:R-:W-:Y:S05]  /*01c0*/  BRA `(.L_x_17) ;  /* 0x0000000000107947 */ /* 0x000fea0003800000 */
.L_x_16:
[----:B------:R-:W0:Y:S02]  /*01d0*/  MUFU.RCP R7, R0 ;  /* 0x0000000000077308 */ /* 0x000e240000001000 */
[----:B0-----:R-:W-:-:S04]  /*01e0*/  FFMA R2, R0, R7, -1 ;  /* 0xbf80000000027423 */ /* 0x001fc80000000007 */
[----:B------:R-:W-:-:S04]  /*01f0*/  FADD.FTZ R2, -R2, -RZ ;  /* 0x800000ff02027221 */ /* 0x000fc80000010100 */
[----:B------:R-:W-:-:S07]  /*0200*/  FFMA R7, R7, R2, R7 ;  /* 0x0000000207077223 */ /* 0x000fce0000000007 */
.L_x_17:
[----:B------:R-:W-:Y:S05]  /*0210*/  BSYNC.RECONVERGENT B0 ;  /* 0x0000000000007941 */ /* 0x000fea0003800200 */
.L_x_15:
[----:B------:R-:W0:Y:S02]  /*0220*/  LDC.64 R4, c[0x0][0x390] ;  /* 0x0000e400ff047b82 */ /* 0x000e240000000a00 */
[----:B0-----:R-:W-:-:S05]  /*0230*/  IMAD.WIDE R2, R3, 0x4, R4 ;  /* 0x0000000403027825 */ /* 0x001fca00078e0204 */
[----:B------:R-:W-:Y:S01]  /*0240*/  STG.E desc[UR4][R2.64], R7 ;  /* 0x0000000702007986 */ /* 0x000fe2000c101904 */
[----:B------:R-:W-:Y:S05]  /*0250*/  EXIT ;  /* 0x000000000000794d */ /* 0x000fea0003800000 */
        .weak           $__internal_2_$__cuda_sm20_rcp_rn_f32_slowpath
        .type           $__internal_2_$__cuda_sm20_rcp_rn_f32_slowpath,@function
        .size           $__internal_2_$__cuda_sm20_rcp_rn_f32_slowpath,(.L_x_46 - $__internal_2_$__cuda_sm20_rcp_rn_f32_slowpath)
$__internal_2_$__cuda_sm20_rcp_rn_f32_slowpath:
[----:B------:R-:W-:Y:S01]  /*0260*/  SHF.L.U32 R2, R0, 0x1, RZ ;  /* 0x0000000100027819 */ /* 0x000fe200000006ff */
[----:B------:R-:W-:Y:S03]  /*0270*/  BSSY.RECONVERGENT B1, `(.L_x_18) ;  /* 0x0000030000017945 */ /* 0x000fe60003800200 */
[----:B------:R-:W-:-:S04]  /*0280*/  SHF.R.U32.HI R2, RZ, 0x18, R2 ;  /* 0x00000018ff027819 */ /* 0x000fc80000011602 */
        /* <DEDUP_REMOVED lines=12> */
.L_x_19:
        /* <DEDUP_REMOVED lines=33> */
.L_x_21:
[----:B------:R0:W1:Y:S02]  /*0560*/  MUFU.RCP R5, R0 ;  /* 0x0000000000057308 */ /* 0x0000640000001000 */
.L_x_20:
[----:B------:R-:W-:Y:S05]  /*0570*/  BSYNC.RECONVERGENT B1 ;  /* 0x0000000000017941 */ /* 0x000fea0003800200 */
.L_x_18:
[----:B-1----:R-:W-:Y:S02]  /*0580*/  IMAD.MOV.U32 R7, RZ, RZ, R5 ;  /* 0x000000ffff077224 */ /* 0x002fe400078e0005 */
[----:B------:R-:W-:-:S04]  /*0590*/  HFMA2 R5, -RZ, RZ, 0, 0 ;  /* 0x00000000ff057431 */ /* 0x000fc800000001ff */
[----:B0-----:R-:W-:Y:S05]  /*05a0*/  RET.REL.NODEC R4 `(_Z5kexpTPfffS_) ;  /* 0xfffffff804947950 */ /* 0x001fea0003c3ffff */
.L_x_22:
        /* <DEDUP_REMOVED lines=13> */
.L_x_46:


//--------------------- .text._Z4kexpPfffS_       --------------------------
	.section	.text._Z4kexpPfffS_,"ax",@progbits
	.align	128
        .global         _Z4kexpPfffS_
        .type           _Z4kexpPfffS_,@function
        .size           _Z4kexpPfffS_,(.L_x_53 - _Z4kexpPfffS_)
        .other          _Z4kexpPfffS_,@"STO_CUDA_ENTRY STV_DEFAULT"
_Z4kexpPfffS_:
.text._Z4kexpPfffS_:
        /* <DEDUP_REMOVED lines=10> */
[----:B------:R-:W-:Y:S01]  /*00a0*/  HFMA2 R5, -RZ, RZ, 0.96630859375, -0.0022525787353515625 ;  /* 0x3bbb989dff057431 */ /* 0x000fe200000001ff */
[----:B------:R-:W-:Y:S01]  /*00b0*/  MOV R9, 0x437c0000 ;  /* 0x437c000000097802 */ /* 0x000fe20000000f00 */
[----:B0-----:R-:W-:-:S04]  /*00c0*/  FMUL R0, R2, UR6 ;  /* 0x0000000602007c20 */ /* 0x001fc80008400000 */
[----:B------:R-:W-:-:S04]  /*00d0*/  FFMA.SAT R4, R0, R5, 0.5 ;  /* 0x3f00000000047423 */ /* 0x000fc80000002005 */
[----:B------:R-:W-:Y:S02]  /*00e0*/  FFMA.RM R6, R4, R9, 12582913 ;  /* 0x4b40000104067423 */ /* 0x000fe40000004009 */
[----:B------:R-:W0:Y:S02]  /*00f0*/  LDC.64 R4, c[0x0][0x390] ;  /* 0x0000e400ff047b82 */ /* 0x000e240000000a00 */
[C---:B------:R-:W-:Y:S01]  /*0100*/  FADD R9, R6.reuse, -12583039 ;  /* 0xcb40007f06097421 */ /* 0x040fe20000000000 */
[----:B------:R-:W-:-:S03]  /*0110*/  SHF.L.U32 R6, R6, 0x17, RZ ;  /* 0x0000001706067819 */ /* 0x000fc600000006ff */
[----:B------:R-:W-:-:S04]  /*0120*/  FFMA R9, R0, 1.4426950216293334961, -R9 ;  /* 0x3fb8aa3b00097823 */ /* 0x000fc80000000809 */
[----:B------:R-:W-:-:S06]  /*0130*/  FFMA R9, R0, 1.925963033500011079e-08, R9 ;  /* 0x32a5706000097823 */ /* 0x000fcc0000000009 */
[----:B------:R-:W1:Y:S01]  /*0140*/  MUFU.EX2 R9, R9 ;  /* 0x0000000900097308 */ /* 0x000e620000000800 */
[----:B0-----:R-:W-:-:S04]  /*0150*/  IMAD.WIDE R2, R7, 0x4, R4 ;  /* 0x0000000407027825 */ /* 0x001fc800078e0204 */
[----:B-1----:R-:W-:-:S05]  /*0160*/  FFMA R5, R6, R9, UR7 ;  /* 0x0000000706057e23 */ /* 0x002fca0008000009 */
[----:B------:R-:W-:Y:S01]  /*0170*/  STG.E desc[UR4][R2.64], R5 ;  /* 0x0000000502007986 */ /* 0x000fe2000c101904 */
[----:B------:R-:W-:Y:S05]  /*0180*/  EXIT ;  /* 0x000000000000794d */ /* 0x000fea0003800000 */
.L_x_23:
        /* <DEDUP_REMOVED lines=15> */
.L_x_53:


//--------------------- .text._Z6kaxpyePfffS_     --------------------------
	.section	.text._Z6kaxpyePfffS_,"ax",@progbits
	.align	128
        .global         _Z6kaxpyePfffS_
        .type           _Z6kaxpyePfffS_,@function
        .size           _Z6kaxpyePfffS_,(.L_x_54 - _Z6kaxpyePfffS_)
        .other          _Z6kaxpyePfffS_,@"STO_CUDA_ENTRY STV_DEFAULT"
_Z6kaxpyePfffS_:
.text._Z6kaxpyePfffS_:
[----:B------:R-:W-:Y:S01]  /*0000*/  LDC R1, c[0x0][0x37c] ;  /* 0x0000df00ff017b82 */ /* 0x000fe20000000800 */
[----:B------:R-:W0:Y:S07]  /*0010*/  S2R R0, SR_TID.X ;  /* 0x0000000000007919 */ /* 0x000e2e0000002100 */
[----:B------:R-:W0:Y:S01]  /*0020*/  S2UR UR6, SR_CTAID.X ;  /* 0x00000000000679c3 */ /* 0x000e220000002500 */
[----:B------:R-:W1:Y:S07]  /*0030*/  LDCU.64 UR4, c[0x0][0x358] ;  /* 0x00006b00ff0477ac */ /* 0x000e6e0008000a00 */
[----:B------:R-:W0:Y:S08]  /*0040*/  LDC R7, c[0x0][0x360] ;  /* 0x0000d800ff077b82 */ /* 0x000e300000000800 */
[----:B------:R-:W2:Y:S08]  /*0050*/  LDC.64 R2, c[0x0][0x380] ;  /* 0x0000e000ff027b82 */ /* 0x000eb00000000a00 */
[----:B------:R-:W3:Y:S01]  /*0060*/  LDC.64 R4, c[0x0][0x390] ;  /* 0x0000e400ff047b82 */ /* 0x000ee20000000a00 */
[----:B0-----:R-:W-:-:S07]  /*0070*/  IMAD R7, R7, UR6, R0 ;  /* 0x0000000607077c24 */ /* 0x001fce000f8e0200 */
[----:B------:R-:W0:Y:S01]  /*0080*/  LDC.64 R8, c[0x0][0x388] ;  /* 0x0000e200ff087b82 */ /* 0x000e220000000a00 */
[----:B--2---:R-:W-:-:S06]  /*0090*/  IMAD.WIDE R2, R7, 0x4, R2 ;  /* 0x0000000407027825 */ /* 0x004fcc00078e0202 */
[----:B-1----:R-:W0:Y:S01]  /*00a0*/  LDG.E R2, desc[UR4][R2.64] ;  /* 0x0000000402027981 */ /* 0x002e22000c1e1900 */
[----:B---3--:R-:W-:-:S04]  /*00b0*/  IMAD.WIDE R4, R7, 0x4, R4 ;  /* 0x0000000407047825 */ /* 0x008fc800078e0204 */
[----:B0-----:R-:W-:-:S05]  /*00c0*/  FFMA R7, R2, R8, R9 ;  /* 0x0000000802077223 */ /* 0x001fca0000000009 */
[----:B------:R-:W-:Y:S01]  /*00d0*/  STG.E desc[UR4][R4.64], R7 ;  /* 0x0000000704007986 */ /* 0x000fe2000c101904 */
[----:B------:R-:W-:Y:S05]  /*00e0*/  EXIT ;  /* 0x000000000000794d */ /* 0x000fea0003800000 */
.L_x_24:
        /* <DEDUP_REMOVED lines=9> */
.L_x_54:


//--------------------- .text._Z5kmaskPfS_        --------------------------
	.section	.text._Z5kmaskPfS_,"ax",@progbits
	.align	128
        .global         _Z5kmaskPfS_
        .type           _Z5kmaskPfS_,@function
        .size           _Z5kmaskPfS_,(.L_x_55 - _Z5kmaskPfS_)
        .other          _Z5kmaskPfS_,@"STO_CUDA_ENTRY STV_DEFAULT"
_Z5kmaskPfS_:
.text._Z5kmaskPfS_:
[----:B------:R-:W-:Y:S01]  /*0000*/  LDC R1, c[0x0][0x37c] ;  /* 0x0000df00ff017b82 */ /* 0x000fe20000000800 */
[----:B------:R-:W0:Y:S07]  /*0010*/  S2R R0, SR_TID.X ;  /* 0x0000000000007919 */ /* 0x000e2e0000002100 */
[----:B------:R-:W0:Y:S01]  /*0020*/  S2UR UR6, SR_CTAID.X ;  /* 0x00000000000679c3 */ /* 0x000e220000002500 */
[----:B------:R-:W1:Y:S07]  /*0030*/  LDCU.64 UR4, c[0x0][0x358] ;  /* 0x00006b00ff0477ac */ /* 0x000e6e0008000a00 */
[----:B------:R-:W0:Y:S08]  /*0040*/  LDC R7, c[0x0][0x360] ;  /* 0x0000d800ff077b82 */ /* 0x000e300000000800 */
[----:B------:R-:W2:Y:S08]  /*0050*/  LDC.64 R2, c[0x0][0x380] ;  /* 0x0000e000ff027b82 */ /* 0x000eb00000000a00 */
[----:B------:R-:W3:Y:S01]  /*0060*/  LDC.64 R4, c[0x0][0x388] ;  /* 0x0000e200ff047b82 */ /* 0x000ee20000000a00 */
[----:B0-----:R-:W-:-:S04]  /*0070*/  IMAD R7, R7, UR6, R0 ;  /* 0x0000000607077c24 */ /* 0x001fc8000f8e0200 */
[----:B--2---:R-:W-:-:S06]  /*0080*/  IMAD.WIDE R2, R7, 0x4, R2 ;  /* 0x0000000407027825 */ /* 0x004fcc00078e0202 */
[----:B-1----:R-:W2:Y:S01]  /*0090*/  LDG.E R2, desc[UR4][R2.64] ;  /* 0x0000000402027981 */ /* 0x002ea2000c1e1900 */
[----:B---3--:R-:W-:Y:S01]  /*00a0*/  IMAD.WIDE R4, R7, 0x4, R4 ;  /* 0x0000000407047825 */ /* 0x008fe200078e0204 */
[----:B--2---:R-:W-:-:S05]  /*00b0*/  FSET.BF.GTU.AND R7, R2, RZ, PT ;  /* 0x000000ff0207720a */ /* 0x004fca000380c000 */
[----:B------:R-:W-:Y:S01]  /*00c0*/  STG.E desc[UR4][R4.64], R7 ;  /* 0x0000000704007986 */ /* 0x000fe2000c101904 */
[----:B------:R-:W-:Y:S05]  /*00d0*/  EXIT ;  /* 0x000000000000794d */ /* 0x000fea0003800000 */
.L_x_25:
        /* <DEDUP_REMOVED lines=10> */
.L_x_55:


//--------------------- .text._Z5kfillPff         --------------------------
	.section	.text._Z5kfillPff,"ax",@progbits
	.align	128
        .global         _Z5kfillPff
        .type           _Z5kfillPff,@function
        .size           _Z5kfillPff,(.L_x_56 - _Z5kfillPff)
        .other          _Z5kfillPff,@"STO_CUDA_ENTRY STV_DEFAULT"
_Z5kfillPff:
.text._Z5kfillPff:
[----:B------:R-:W-:Y:S01]  /*0000*/  LDC R1, c[0x0][0x37c] ;  /* 0x0000df00ff017b82 */ /* 0x000fe20000000800 */
[----:B------:R-:W0:Y:S07]  /*0010*/  S2R R0, SR_TID.X ;  /* 0x0000000000007919 */ /* 0x000e2e0000002100 */
[----:B------:R-:W0:Y:S01]  /*0020*/  S2UR UR6, SR_CTAID.X ;  /* 0x00000000000679c3 */ /* 0x000e220000002500 */
[----:B------:R-:W1:Y:S07]  /*0030*/  LDCU.64 UR4, c[0x0][0x358] ;  /* 0x00006b00ff0477ac */ /* 0x000e6e0008000a00 */
[----:B------:R-:W0:Y:S08]  /*0040*/  LDC R5, c[0x0][0x360] ;  /* 0x0000d800ff057b82 */ /* 0x000e300000000800 */
[----:B------:R-:W2:Y:S08]  /*0050*/  LDC.64 R2, c[0x0][0x380] ;  /* 0x0000e000ff027b82 */ /* 0x000eb00000000a00 */
[----:B------:R-:W1:Y:S01]  /*0060*/  LDC R7, c[0x0][0x388] ;  /* 0x0000e200ff077b82 */ /* 0x000e620000000800 */
[----:B0-----:R-:W-:-:S04]  /*0070*/  IMAD R5, R5, UR6, R0 ;  /* 0x0000000605057c24 */ /* 0x001fc8000f8e0200 */
[----:B--2---:R-:W-:-:S05]  /*0080*/  IMAD.WIDE R2, R5, 0x4, R2 ;  /* 0x0000000405027825 */ /* 0x004fca00078e0202 */
[----:B-1----:R-:W-:Y:S01]  /*0090*/  STG.E desc[UR4][R2.64], R7 ;  /* 0x0000000702007986 */ /* 0x002fe2000c101904 */
[----:B------:R-:W-:Y:S05]  /*00a0*/  EXIT ;  /* 0x000000000000794d */ /* 0x000fea0003800000 */
.L_x_26:
        /* <DEDUP_REMOVED lines=13> */
.L_x_56:


//--------------------- .text._Z4ksubPfS_S_       --------------------------
	.section	.text._Z4ksubPfS_S_,"ax",@progbits
	.align	128
        .global         _Z4ksubPfS_S_
        .type           _Z4ksubPfS_S_,@function
        .size           _Z4ksubPfS_S_,(.L_x_57 - _Z4ksubPfS_S_)
        .other          _Z4ksubPfS_S_,@"STO_CUDA_ENTRY STV_DEFAULT"
_Z4ksubPfS_S_:
.text._Z4ksubPfS_S_:
        /* <DEDUP_REMOVED lines=10> */
[----:B-1----:R-:W2:Y:S01]  /*00a0*/  LDG.E R2, desc[UR4][R2.64] ;  /* 0x0000000402027981 */ /* 0x002ea2000c1e1900 */
[----:B---3--:R-:W-:-:S06]  /*00b0*/  IMAD.WIDE R4, R9, 0x4, R4 ;  /* 0x0000000409047825 */ /* 0x008fcc00078e0204 */
[----:B------:R-:W2:Y:S01]  /*00c0*/  LDG.E R5, desc[UR4][R4.64] ;  /* 0x0000000404057981 */ /* 0x000ea2000c1e1900 */
[----:B0-----:R-:W-:-:S04]  /*00d0*/  IMAD.WIDE R6, R9, 0x4, R6 ;  /* 0x0000000409067825 */ /* 0x001fc800078e0206 */
[----:B--2---:R-:W-:-:S05]  /*00e0*/  FADD R9, R2, -R5 ;  /* 0x8000000502097221 */ /* 0x004fca0000000000 */
[----:B------:R-:W-:Y:S01]  /*00f0*/  STG.E desc[UR4][R6.64], R9 ;  /* 0x0000000906007986 */ /* 0x000fe2000c101904 */
[----:B------:R-:W-:Y:S05]  /*0100*/  EXIT ;  /* 0x000000000000794d */ /* 0x000fea0003800000 */
.L_x_27:
        /* <DEDUP_REMOVED lines=15> */
.L_x_57:


//--------------------- .text._Z5kgdivPfS_S_      --------------------------
	.section	.text._Z5kgdivPfS_S_,"ax",@progbits
	.align	128
        .global         _Z5kgdivPfS_S_
        .type           _Z5kgdivPfS_S_,@function
        .size           _Z5kgdivPfS_S_,(.L_x_47 - _Z5kgdivPfS_S_)
        .other          _Z5kgdivPfS_S_,@"STO_CUDA_ENTRY STV_DEFAULT"
_Z5kgdivPfS_S_:
.text._Z5kgdivPfS_S_:
        /* <DEDUP_REMOVED lines=8> */
[----:B--2---:R-:W-:-:S05]  /*0080*/  IMAD.WIDE R6, R2, 0x4, R6 ;  /* 0x0000000402067825 */ /* 0x004fca00078e0206 */
[----:B-1----:R-:W2:Y:S01]  /*0090*/  LDG.E R3, desc[UR4][R6.64] ;  /* 0x0000000406037981 */ /* 0x002ea2000c1e1900 */
[----:B---3--:R-:W-:-:S05]  /*00a0*/  IMAD.WIDE R4, R2, 0x4, R4 ;  /* 0x0000000402047825 */ /* 0x008fca00078e0204 */
[----:B------:R-:W3:Y:S01]  /*00b0*/  LDG.E R0, desc[UR4][R4.64] ;  /* 0x0000000404007981 */ /* 0x000ee2000c1e1900 */
[----:B------:R-:W-:Y:S01]  /*00c0*/  BSSY.RECONVERGENT B0, `(.L_x_28) ;  /* 0x000000c000007945 */ /* 0x000fe20003800200 */
[----:B--2---:R-:W0:Y:S08]  /*00d0*/  MUFU.RCP R8, R3 ;  /* 0x0000000300087308 */ /* 0x004e300000001000 */
[----:B---3--:R-:W1:Y:S01]  /*00e0*/  FCHK P0, R0, R3 ;  /* 0x0000000300007302 */ /* 0x008e620000000000 */
[----:B0-----:R-:W-:-:S04]  /*00f0*/  FFMA R9, -R3, R8, 1 ;  /* 0x3f80000003097423 */ /* 0x001fc80000000108 */
[----:B------:R-:W-:-:S04]  /*0100*/  FFMA R9, R8, R9, R8 ;  /* 0x0000000908097223 */ /* 0x000fc80000000008 */
[----:B------:R-:W-:-:S04]  /*0110*/  FFMA R8, R0, R9, RZ ;  /* 0x0000000900087223 */ /* 0x000fc800000000ff */
[----:B------:R-:W-:-:S04]  /*0120*/  FFMA R10, -R3, R8, R0 ;  /* 0x00000008030a7223 */ /* 0x000fc80000000100 */
[----:B------:R-:W-:Y:S01]  /*0130*/  FFMA R9, R9, R10, R8 ;  /* 0x0000000a09097223 */ /* 0x000fe20000000008 */
[----:B-1----:R-:W-:Y:S06]  /*0140*/  @!P0 BRA `(.L_x_29) ;  /* 0x00000000000c8947 */ /* 0x002fec0003800000 */
[----:B------:R-:W-:-:S07]  /*0150*/  MOV R4, 0x170 ;  /* 0x0000017000047802 */ /* 0x000fce0000000f00 */
[----:B------:R-:W-:Y:S05]  /*0160*/  CALL.REL.NOINC `($__internal_3_$__cuda_sm3x_div_rn_noftz_f32_slowpath) ;  /* 0x0000000000187944 */ /* 0x000fea0003c00000 */
[----:B------:R-:W-:-:S07]  /*0170*/  IMAD.MOV.U32 R9, RZ, RZ, R0 ;  /* 0x000000ffff097224 */ /* 0x000fce00078e0000 */
.L_x_29:
[----:B------:R-:W-:Y:S05]  /*0180*/  BSYNC.RECONVERGENT B0 ;  /* 0x0000000000007941 */ /* 0x000fea0003800200 */
.L_x_28:
[----:B------:R-:W0:Y:S02]  /*0190*/  LDC.64 R4, c[0x0][0x390] ;  /* 0x0000e400ff047b82 */ /* 0x000e240000000a00 */
[----:B0-----:R-:W-:-:S05]  /*01a0*/  IMAD.WIDE R2, R2, 0x4, R4 ;  /* 0x0000000402027825 */ /* 0x001fca00078e0204 */
[----:B------:R-:W-:Y:S01]  /*01b0*/  STG.E desc[UR4][R2.64], R9 ;  /* 0x0000000902007986 */ /* 0x000fe2000c101904 */
[----:B------:R-:W-:Y:S05]  /*01c0*/  EXIT ;  /* 0x000000000000794d */ /* 0x000fea0003800000 */
        .weak           $__internal_3_$__cuda_sm3x_div_rn_noftz_f32_slowpath
        .type           $__internal_3_$__cuda_sm3x_div_rn_noftz_f32_slowpath,@function
        .size           $__internal_3_$__cuda_sm3x_div_rn_noftz_f32_slowpath,(.L_x_47 - $__internal_3_$__cuda_sm3x_div_rn_noftz_f32_slowpath)
$__internal_3_$__cuda_sm3x_div_rn_noftz_f32_slowpath:
[--C-:B------:R-:W-:Y:S01]  /*01d0*/  SHF.R.U32.HI R6, RZ, 0x17, R3.reuse ;  /* 0x00000017ff067819 */ /* 0x100fe20000011603 */
[----:B------:R-:W-:Y:S01]  /*01e0*/  BSSY.RECONVERGENT B1, `(.L_x_30) ;  /* 0x0000064000017945 */ /* 0x000fe20003800200 */
[--C-:B------:R-:W-:Y:S01]  /*01f0*/  SHF.R.U32.HI R5, RZ, 0x17, R0.reuse ;  /* 0x00000017ff057819 */ /* 0x100fe20000011600 */
[----:B------:R-:W-:Y:S01]  /*0200*/  IMAD.MOV.U32 R7, RZ, RZ, R0 ;  /* 0x000000ffff077224 */ /* 0x000fe200078e0000 */
[----:B------:R-:W-:Y:S01]  /*0210*/  LOP3.LUT R6, R6, 0xff, RZ, 0xc0, !PT ;  /* 0x000000ff06067812 */ /* 0x000fe200078ec0ff */
[----:B------:R-:W-:Y:S01]  /*0220*/  IMAD.MOV.U32 R8, RZ, RZ, R3 ;  /* 0x000000ffff087224 */ /* 0x000fe200078e0003 */
[----:B------:R-:W-:-:S03]  /*0230*/  LOP3.LUT R5, R5, 0xff, RZ, 0xc0, !PT ;  /* 0x000000ff05057812 */ /* 0x000fc600078ec0ff */
[----:B------:R-:W-:Y:S02]  /*0240*/  VIADD R11, R6, 0xffffffff ;  /* 0xffffffff060b7836 */ /* 0x000fe40000000000 */
[----:B------:R-:W-:-:S03]  /*0250*/  VIADD R10, R5, 0xffffffff ;  /* 0xffffffff050a7836 */ /* 0x000fc60000000000 */
[----:B------:R-:W-:-:S04]  /*0260*/  ISETP.GT.U32.AND P0, PT, R11, 0xfd, PT ;  /* 0x000000fd0b00780c */ /* 0x000fc80003f04070 */
[----:B------:R-:W-:-:S13]  /*0270*/  ISETP.GT.U32.OR P0, PT, R10, 0xfd, P0 ;  /* 0x000000fd0a00780c */ /* 0x000fda0000704470 */
[----:B------:R-:W-:Y:S01]  /*0280*/  @!P0 IMAD.MOV.U32 R9, RZ, RZ, RZ ;  /* 0x000000ffff098224 */ /* 0x000fe200078e00ff */
[----:B------:R-:W-:Y:S06]  /*0290*/  @!P0 BRA `(.L_x_31) ;  /* 0x00000000005c8947 */ /* 0x000fec0003800000 */
[----:B------:R-:W-:Y:S02]  /*02a0*/  FSETP.GTU.FTZ.AND P0, PT, |R0|, +INF , PT ;  /* 0x7f8000000000780b */ /* 0x000fe40003f1c200 */
[----:B------:R-:W-:-:S04]  /*02b0*/  FSETP.GTU.FTZ.AND P1, PT, |R3|, +INF , PT ;  /* 0x7f8000000300780b */ /* 0x000fc80003f3c200 */
[----:B------:R-:W-:-:S13]  /*02c0*/  PLOP3.LUT P0, PT, P0, P1, PT, 0xf8, 0x8f ;  /* 0x00000000008f781c */ /* 0x000fda0000703f70 */
[----:B------:R-:W-:Y:S05]  /*02d0*/  @P0 BRA `(.L_x_32) ;  /* 0x00000004004c0947 */ /* 0x000fea0003800000 */
[----:B------:R-:W-:-:S13]  /*02e0*/  LOP3.LUT P0, RZ, R8, 0x7fffffff, R7, 0xc8, !PT ;  /* 0x7fffffff08ff7812 */ /* 0x000fda000780c807 */
[----:B------:R-:W-:Y:S05]  /*02f0*/  @!P0 BRA `(.L_x_33) ;  /* 0x00000004003c8947 */ /* 0x000fea0003800000 */
[C---:B------:R-:W-:Y:S02]  /*0300*/  FSETP.NEU.FTZ.AND P2, PT, |R0|.reuse, +INF , PT ;  /* 0x7f8000000000780b */ /* 0x040fe40003f5d200 */
[----:B------:R-:W-:Y:S02]  /*0310*/  FSETP.NEU.FTZ.AND P1, PT, |R3|, +INF , PT ;  /* 0x7f8000000300780b */ /* 0x000fe40003f3d200 */
[----:B------:R-:W-:-:S11]  /*0320*/  FSETP.NEU.FTZ.AND P0, PT, |R0|, +INF , PT ;  /* 0x7f8000000000780b */ /* 0x000fd60003f1d200 */
[----:B------:R-:W-:Y:S05]  /*0330*/  @!P1 BRA !P2, `(.L_x_33) ;  /* 0x00000004002c9947 */ /* 0x000fea0005000000 */
[----:B------:R-:W-:-:S04]  /*0340*/  LOP3.LUT P2, RZ, R7, 0x7fffffff, RZ, 0xc0, !PT ;  /* 0x7fffffff07ff7812 */ /* 0x000fc8000784c0ff */
[----:B------:R-:W-:-:S13]  /*0350*/  PLOP3.LUT P1, PT, P1, P2, PT, 0x2f, 0xf2 ;  /* 0x0000000000f2781c */ /* 0x000fda0000f24577 */
[----:B------:R-:W-:Y:S05]  /*0360*/  @P1 BRA `(.L_x_34) ;  /* 0x0000000400181947 */ /* 0x000fea0003800000 */
[----:B------:R-:W-:-:S04]  /*0370*/  LOP3.LUT P1, RZ, R8, 0x7fffffff, RZ, 0xc0, !PT ;  /* 0x7fffffff08ff7812 */ /* 0x000fc8000782c0ff */
[----:B------:R-:W-:-:S13]  /*0380*/  PLOP3.LUT P0, PT, P0, P1, PT, 0x2f, 0xf2 ;  /* 0x0000000000f2781c */ /* 0x000fda0000702577 */
[----:B------:R-:W-:Y:S05]  /*0390*/  @P0 BRA `(.L_x_35) ;  /* 0x0000000400000947 */ /* 0x000fea0003800000 */
[----:B------:R-:W-:Y:S02]  /*03a0*/  ISETP.GE.AND P0, PT, R10, RZ, PT ;  /* 0x000000ff0a00720c */ /* 0x000fe40003f06270 */
[----:B------:R-:W-:-:S11]  /*03b0*/  ISETP.GE.AND P1, PT, R11, RZ, PT ;  /* 0x000000ff0b00720c */ /* 0x000fd60003f26270 */
[----:B------:R-:W-:Y:S02]  /*03c0*/  @P0 IMAD.MOV.U32 R9, RZ, RZ, RZ ;  /* 0x000000ffff090224 */ /* 0x000fe400078e00ff */
[----:B------:R-:W-:Y:S01]  /*03d0*/  @!P0 FFMA R7, R0, 1.84467440737095516160e+19, RZ ;  /* 0x5f80000000078823 */ /* 0x000fe200000000ff */
[----:B------:R-:W-:Y:S02]  /*03e0*/  @!P0 IMAD.MOV.U32 R9, RZ, RZ, -0x40 ;  /* 0xffffffc0ff098424 */ /* 0x000fe400078e00ff */
[----:B------:R-:W-:Y:S02]  /*03f0*/  @!P1 FFMA R8, R3, 1.84467440737095516160e+19, RZ ;  /* 0x5f80000003089823 */ /* 0x000fe400000000ff */
[----:B------:R-:W-:-:S07]  /*0400*/  @!P1 VIADD R9, R9, 0x40 ;  /* 0x0000004009099836 */ /* 0x000fce0000000000 */
.L_x_31:
[----:B------:R-:W-:Y:S01]  /*0410*/  LEA R3, R6, 0xc0800000, 0x17 ;  /* 0xc080000006037811 */ /* 0x000fe200078eb8ff */
[----:B------:R-:W-:Y:S01]  /*0420*/  VIADD R5, R5, 0xffffff81 ;  /* 0xffffff8105057836 */ /* 0x000fe20000000000 */
[----:B------:R-:W-:Y:S03]  /*0430*/  BSSY.RECONVERGENT B2, `(.L_x_36) ;  /* 0x0000035000027945 */ /* 0x000fe60003800200 */
[----:B------:R-:W-:Y:S01]  /*0440*/  IMAD.IADD R3, R8, 0x1, -R3 ;  /* 0x0000000108037824 */ /* 0x000fe200078e0a03 */
[C---:B------:R-:W-:Y:S01]  /*0450*/  IADD3 R6, PT, PT, R5.reuse, 0x7f, -R6 ;  /* 0x0000007f05067810 */ /* 0x040fe20007ffe806 */
[----:B------:R-:W-:Y:S02]  /*0460*/  IMAD R0, R5, -0x800000, R7 ;  /* 0xff80000005007824 */ /* 0x000fe400078e0207 */
[----:B------:R-:W0:Y:S01]  /*0470*/  MUFU.RCP R8, R3 ;  /* 0x0000000300087308 */ /* 0x000e220000001000 */
[----:B------:R-:W-:Y:S01]  /*0480*/  FADD.FTZ R11, -R3, -RZ ;  /* 0x800000ff030b7221 */ /* 0x000fe20000010100 */
[----:B------:R-:W-:-:S03]  /*0490*/  IMAD.IADD R6, R6, 0x1, R9 ;  /* 0x0000000106067824 */ /* 0x000fc600078e0209 */
[----:B0-----:R-:W-:-:S04]  /*04a0*/  FFMA R13, R8, R11, 1 ;  /* 0x3f800000080d7423 */ /* 0x001fc8000000000b */
[----:B------:R-:W-:-:S04]  /*04b0*/  FFMA R10, R8, R13, R8 ;  /* 0x0000000d080a7223 */ /* 0x000fc80000000008 */
[----:B------:R-:W-:-:S04]  /*04c0*/  FFMA R7, R0, R10, RZ ;  /* 0x0000000a00077223 */ /* 0x000fc800000000ff */
[----:B------:R-:W-:-:S04]  /*04d0*/  FFMA R8, R11, R7, R0 ;  /* 0x000000070b087223 */ /* 0x000fc80000000000 */
[----:B------:R-:W-:-:S04]  /*04e0*/  FFMA R7, R10, R8, R7 ;  /* 0x000000080a077223 */ /* 0x000fc80000000007 */
[----:B------:R-:W-:-:S04]  /*04f0*/  FFMA R8, R11, R7, R0 ;  /* 0x000000070b087223 */ /* 0x000fc80000000000 */
[----:B------:R-:W-:-:S05]  /*0500*/  FFMA R0, R10, R8, R7 ;  /* 0x000000080a007223 */ /* 0x000fca0000000007 */
[----:B------:R-:W-:-:S04]  /*0510*/  SHF.R.U32.HI R3, RZ, 0x17, R0 ;  /* 0x00000017ff037819 */ /* 0x000fc80000011600 */
[----:B------:R-:W-:-:S05]  /*0520*/  LOP3.LUT R3, R3, 0xff, RZ, 0xc0, !PT ;  /* 0x000000ff03037812 */ /* 0x000fca00078ec0ff */
[----:B------:R-:W-:-:S04]  /*0530*/  IMAD.IADD R9, R3, 0x1, R6 ;  /* 0x0000000103097824 */ /* 0x000fc800078e0206 */
[----:B------:R-:W-:-:S05]  /*0540*/  VIADD R3, R9, 0xffffffff ;  /* 0xffffffff09037836 */ /* 0x000fca0000000000 */
[----:B------:R-:W-:-:S13]  /*0550*/  ISETP.GE.U32.AND P0, PT, R3, 0xfe, PT ;  /* 0x000000fe0300780c */ /* 0x000fda0003f06070 */
[----:B------:R-:W-:Y:S05]  /*0560*/  @!P0 BRA `(.L_x_37) ;  /* 0x0000000000808947 */ /* 0x000fea0003800000 */
[----:B------:R-:W-:-:S13]  /*0570*/  ISETP.GT.AND P0, PT, R9, 0xfe, PT ;  /* 0x000000fe0900780c */ /* 0x000fda0003f04270 */
[----:B------:R-:W-:Y:S05]  /*0580*/  @P0 BRA `(.L_x_38) ;  /* 0x00000000006c0947 */ /* 0x000fea0003800000 */
[----:B------:R-:W-:-:S13]  /*0590*/  ISETP.GE.AND P0, PT, R9, 0x1, PT ;  /* 0x000000010900780c */ /* 0x000fda0003f06270 */
[----:B------:R-:W-:Y:S05]  /*05a0*/  @P0 BRA `(.L_x_39) ;  /* 0x0000000000740947 */ /* 0x000fea0003800000 */
[----:B------:R-:W-:Y:S02]  /*05b0*/  ISETP.GE.AND P0, PT, R9, -0x18, PT ;  /* 0xffffffe80900780c */ /* 0x000fe40003f06270 */
[----:B------:R-:W-:-:S11]  /*05c0*/  LOP3.LUT R0, R0, 0x80000000, RZ, 0xc0, !PT ;  /* 0x8000000000007812 */ /* 0x000fd600078ec0ff */
[----:B------:R-:W-:Y:S05]  /*05d0*/  @!P0 BRA `(.L_x_39) ;  /* 0x0000000000688947 */ /* 0x000fea0003800000 */
[CCC-:B------:R-:W-:Y:S01]  /*05e0*/  FFMA.RZ R3, R10.reuse, R8.reuse, R7.reuse ;  /* 0x000000080a037223 */ /* 0x1c0fe2000000c007 */
[CCC-:B------:R-:W-:Y:S01]  /*05f0*/  FFMA.RM R6, R10.reuse, R8.reuse, R7.reuse ;  /* 0x000000080a067223 */ /* 0x1c0fe20000004007 */
[C---:B------:R-:W-:Y:S02]  /*0600*/  ISETP.NE.AND P2, PT, R9.reuse, RZ, PT ;  /* 0x000000ff0900720c */ /* 0x040fe40003f45270 */
[----:B------:R-:W-:Y:S02]  /*0610*/  ISETP.NE.AND P1, PT, R9, RZ, PT ;  /* 0x000000ff0900720c */ /* 0x000fe40003f25270 */
[----:B------:R-:W-:Y:S01]  /*0620*/  LOP3.LUT R5, R3, 0x7fffff, RZ, 0xc0, !PT ;  /* 0x007fffff03057812 */ /* 0x000fe200078ec0ff */
[----:B------:R-:W-:Y:S01]  /*0630*/  FFMA.RP R3, R10, R8, R7 ;  /* 0x000000080a037223 */ /* 0x000fe20000008007 */
[----:B------:R-:W-:Y:S02]  /*0640*/  VIADD R8, R9, 0x20 ;  /* 0x0000002009087836 */ /* 0x000fe40000000000 */
[----:B------:R-:W-:Y:S01]  /*0650*/  LOP3.LUT R5, R5, 0x800000, RZ, 0xfc, !PT ;  /* 0x0080000005057812 */ /* 0x000fe200078efcff */
[----:B------:R-:W-:Y:S01]  /*0660*/  IMAD.MOV R7, RZ, RZ, -R9 ;  /* 0x000000ffff077224 */ /* 0x000fe200078e0a09 */
[----:B------:R-:W-:-:S02]  /*0670*/  FSETP.NEU.FTZ.AND P0, PT, R3, R6, PT ;  /* 0x000000060300720b */ /* 0x000fc40003f1d000 */
[----:B------:R-:W-:Y:S02]  /*0680*/  SHF.L.U32 R8, R5, R8, RZ ;  /* 0x0000000805087219 */ /* 0x000fe400000006ff */
[----:B------:R-:W-:Y:S02]  /*0690*/  SEL R6, R7, RZ, P2 ;  /* 0x000000ff07067207 */ /* 0x000fe40001000000 */
[----:B------:R-:W-:Y:S02]  /*06a0*/  ISETP.NE.AND P1, PT, R8, RZ, P1 ;  /* 0x000000ff0800720c */ /* 0x000fe40000f25270 */
[----:B------:R-:W-:Y:S02]  /*06b0*/  SHF.R.U32.HI R6, RZ, R6, R5 ;  /* 0x00000006ff067219 */ /* 0x000fe40000011605 */
[----:B------:R-:W-:Y:S02]  /*06c0*/  PLOP3.LUT P0, PT, P0, P1, PT, 0xf8, 0x8f ;  /* 0x00000000008f781c */ /* 0x000fe40000703f70 */
[----:B------:R-:W-:-:S02]  /*06d0*/  SHF.R.U32.HI R8, RZ, 0x1, R6 ;  /* 0x00000001ff087819 */ /* 0x000fc40000011606 */
[----:B------:R-:W-:-:S04]  /*06e0*/  SEL R3, RZ, 0x1, !P0 ;  /* 0x00000001ff037807 */ /* 0x000fc80004000000 */
[----:B------:R-:W-:-:S04]  /*06f0*/  LOP3.LUT R3, R3, 0x1, R8, 0xf8, !PT ;  /* 0x0000000103037812 */ /* 0x000fc800078ef808 */
[----:B------:R-:W-:-:S05]  /*0700*/  LOP3.LUT R3, R3, R6, RZ, 0xc0, !PT ;  /* 0x0000000603037212 */ /* 0x000fca00078ec0ff */
[----:B------:R-:W-:-:S05]  /*0710*/  IMAD.IADD R3, R8, 0x1, R3 ;  /* 0x0000000108037824 */ /* 0x000fca00078e0203 */
[----:B------:R-:W-:Y:S01]  /*0720*/  LOP3.LUT R0, R3, R0, RZ, 0xfc, !PT ;  /* 0x0000000003007212 */ /* 0x000fe200078efcff */
[----:B------:R-:W-:Y:S06]  /*0730*/  BRA `(.L_x_39) ;  /* 0x0000000000107947 */ /* 0x000fec0003800000 */
.L_x_38:
[----:B------:R-:W-:-:S04]  /*0740*/  LOP3.LUT R0, R0, 0x80000000, RZ, 0xc0, !PT ;  /* 0x8000000000007812 */ /* 0x000fc800078ec0ff */
[----:B------:R-:W-:Y:S01]  /*0750*/  LOP3.LUT R0, R0, 0x7f800000, RZ, 0xfc, !PT ;  /* 0x7f80000000007812 */ /* 0x000fe200078efcff */
[----:B------:R-:W-:Y:S06]  /*0760*/  BRA `(.L_x_39) ;  /* 0x0000000000047947 */ /* 0x000fec0003800000 */
.L_x_37:
[----:B------:R-:W-:-:S07]  /*0770*/  IMAD R0, R6, 0x800000, R0 ;  /* 0x0080000006007824 */ /* 0x000fce00078e0200 */
.L_x_39:
[----:B------:R-:W-:Y:S05]  /*0780*/  BSYNC.RECONVERGENT B2 ;  /* 0x0000000000027941 */ /* 0x000fea0003800200 */
.L_x_36:
[----:B------:R-:W-:Y:S05]  /*0790*/  BRA `(.L_x_40) ;  /* 0x0000000000207947 */ /* 0x000fea0003800000 */
.L_x_35:
[----:B------:R-:W-:-:S04]  /*07a0*/  LOP3.LUT R0, R8, 0x80000000, R7, 0x48, !PT ;  /* 0x8000000008007812 */ /* 0x000fc800078e4807 */
[----:B------:R-:W-:Y:S01]  /*07b0*/  LOP3.LUT R0, R0, 0x7f800000, RZ, 0xfc, !PT ;  /* 0x7f80000000007812 */ /* 0x000fe200078efcff */
[----:B------:R-:W-:Y:S06]  /*07c0*/  BRA `(.L_x_40) ;  /* 0x0000000000147947 */ /* 0x000fec0003800000 */
.L_x_34:
[----:B------:R-:W-:Y:S01]  /*07d0*/  LOP3.LUT R0, R8, 0x80000000, R7, 0x48, !PT ;  /* 0x8000000008007812 */ /* 0x000fe200078e4807 */
[----:B------:R-:W-:Y:S06]  /*07e0*/  BRA `(.L_x_40) ;  /* 0x00000000000c7947 */ /* 0x000fec0003800000 */
.L_x_33:
[----:B------:R-:W0:Y:S01]  /*07f0*/  MUFU.RSQ R0, -QNAN ;  /* 0xffc0000000007908 */ /* 0x000e220000001400 */
[----:B------:R-:W-:Y:S05]  /*0800*/  BRA `(.L_x_40) ;  /* 0x0000000000047947 */ /* 0x000fea0003800000 */
.L_x_32:
[----:B------:R-:W-:-:S07]  /*0810*/  FADD.FTZ R0, R0, R3 ;  /* 0x0000000300007221 */ /* 0x000fce0000010000 */
.L_x_40:
[----:B------:R-:W-:Y:S05]  /*0820*/  BSYNC.RECONVERGENT B1 ;  /* 0x0000000000017941 */ /* 0x000fea0003800200 */
.L_x_30:
[----:B------:R-:W-:-:S04]  /*0830*/  IMAD.MOV.U32 R5, RZ, RZ, 0x0 ;  /* 0x00000000ff057424 */ /* 0x000fc800078e00ff */
[----:B0-----:R-:W-:Y:S05]  /*0840*/  RET.REL.NODEC R4 `(_Z5kgdivPfS_S_) ;  /* 0xfffffff404ec7950 */ /* 0x001fea0003c3ffff */
.L_x_41:
        /* <DEDUP_REMOVED lines=11> */
.L_x_47:


//--------------------- .text._Z6kgmulePffS_      --------------------------
	.section	.text._Z6kgmulePffS_,"ax",@progbits
	.align	128
        .global         _Z6kgmulePffS_
        .type           _Z6kgmulePffS_,@function
        .size           _Z6kgmulePffS_,(.L_x_59 - _Z6kgmulePffS_)
        .other          _Z6kgmulePffS_,@"STO_CUDA_ENTRY STV_DEFAULT"
_Z6kgmulePffS_:
.text._Z6kgmulePffS_:
[----:B------:R-:W-:Y:S01]  /*0000*/  LDC R1, c[0x0][0x37c] ;  /* 0x0000df00ff017b82 */ /* 0x000fe20000000800 */
[----:B------:R-:W0:Y:S07]  /*0010*/  S2R R0, SR_TID.X ;  /* 0x0000000000007919 */ /* 0x000e2e0000002100 */
[----:B------:R-:W0:Y:S01]  /*0020*/  S2UR UR6, SR_CTAID.X ;  /* 0x00000000000679c3 */ /* 0x000e220000002500 */
[----:B------:R-:W1:Y:S07]  /*0030*/  LDCU.64 UR4, c[0x0][0x358] ;  /* 0x00006b00ff0477ac */ /* 0x000e6e0008000a00 */
[----:B------:R-:W0:Y:S08]  /*0040*/  LDC R7, c[0x0][0x360] ;  /* 0x0000d800ff077b82 */ /* 0x000e300000000800 */
[----:B------:R-:W2:Y:S08]  /*0050*/  LDC.64 R2, c[0x0][0x380] ;  /* 0x0000e000ff027b82 */ /* 0x000eb00000000a00 */
[----:B------:R-:W3:Y:S01]  /*0060*/  LDC.64 R4, c[0x0][0x390] ;  /* 0x0000e400ff047b82 */ /* 0x000ee20000000a00 */
[----:B0-----:R-:W-:Y:S01]  /*0070*/  IMAD R7, R7, UR6, R0 ;  /* 0x0000000607077c24 */ /* 0x001fe2000f8e0200 */
[----:B------:R-:W0:Y:S03]  /*0080*/  LDCU UR6, c[0x0][0x388] ;  /* 0x00007100ff0677ac */ /* 0x000e260008000800 */
[----:B--2---:R-:W-:-:S06]  /*0090*/  IMAD.WIDE R2, R7, 0x4, R2 ;  /* 0x0000000407027825 */ /* 0x004fcc00078e0202 */
[----:B-1----:R-:W0:Y:S01]  /*00a0*/  LDG.E R2, desc[UR4][R2.64] ;  /* 0x0000000402027981 */ /* 0x002e22000c1e1900 */
[----:B---3--:R-:W-:-:S04]  /*00b0*/  IMAD.WIDE R4, R7, 0x4, R4 ;  /* 0x0000000407047825 */ /* 0x008fc800078e0204 */
[----:B0-----:R-:W-:-:S05]  /*00c0*/  FMUL R7, R2, UR6 ;  /* 0x0000000602077c20 */ /* 0x001fca0008400000 */
[----:B------:R-:W-:Y:S01]  /*00d0*/  STG.E desc[UR4][R4.64], R7 ;  /* 0x0000000704007986 */ /* 0x000fe2000c101904 */
[----:B------:R-:W-:Y:S05]  /*00e0*/  EXIT ;  /* 0x000000000000794d */ /* 0x000fea0003800000 */
.L_x_42:
        /* <DEDUP_REMOVED lines=9> */
.L_x_59:


//--------------------- .text._Z5kgmulPfS_S_      --------------------------
	.section	.text._Z5kgmulPfS_S_,"ax",@progbits
	.align	128
        .global         _Z5kgmulPfS_S_
        .type           _Z5kgmulPfS_S_,@function
        .size           _Z5kgmulPfS_S_,(.L_x_60 - _Z5kgmulPfS_S_)
        .other          _Z5kgmulPfS_S_,@"STO_CUDA_ENTRY STV_DEFAULT"
_Z5kgmulPfS_S_:
.text._Z5kgmulPfS_S_:
        /* <DEDUP_REMOVED lines=14> */
[----:B--2---:R-:W-:-:S05]  /*00e0*/  FMUL R9, R2, R5 ;  /* 0x0000000502097220 */ /* 0x004fca0000400000 */
[----:B------:R-:W-:Y:S01]  /*00f0*/  STG.E desc[UR4][R6.64], R9 ;  /* 0x0000000906007986 */ /* 0x000fe2000c101904 */
[----:B------:R-:W-:Y:S05]  /*0100*/  EXIT ;  /* 0x000000000000794d */ /* 0x000fea0003800000 */
.L_x_43:
        /* <DEDUP_REMOVED lines=15> */
.L_x_60:


//--------------------- .nv.shared.reserved.0     --------------------------
	.section	.nv.shared.reserved.0,"aw",@nobits
	.weak		__nv_reservedSMEM_offset_0_alias
	.size		__nv_reservedSMEM_offset_0_alias, 0, 64
	.other		__nv_reservedSMEM_offset_0_alias,@"STO_CUDA_RESERVED_SHARED STV_DEFAULT"
__nv_reservedSMEM_offset_0_alias:
	.zero		0
	.zero		64


//--------------------- .nv.global                --------------------------
	.section	.nv.global,"aw",@nobits
.nv.global:
	.type		_ZN34_INTERNAL_9eeb0572_4_k_cu_94d9c6256thrust24THRUST_300001_SM_1000_NS3seqE,@object
	.size		_ZN34_INTERNAL_9eeb0572_4_k_cu_94d9c6256thrust24THRUST_300001_SM_1000_NS3seqE,(_ZN34_INTERNAL_9eeb0572_4_k_cu_94d9c6254cuda3std3__48in_placeE - _ZN34_INTERNAL_9eeb0572_4_k_cu_94d9c6256thrust24THRUST_300001_SM_1000_NS3seqE)
_ZN34_INTERNAL_9eeb0572_4_k_cu_94d9c6256thrust24THRUST_300001_SM_1000_NS3seqE:
	.zero		1
	.type		_ZN34_INTERNAL_9eeb0572_4_k_cu_94d9c6254cuda3std3__48in_placeE,@object
	.size		_ZN34_INTERNAL_9eeb0572_4_k_cu_94d9c6254cuda3std3__48in_placeE,(_ZN34_INTERNAL_9eeb0572_4_k_cu_94d9c6254cuda3std6ranges3__45__cpo4sizeE - _ZN34_INTERNAL_9eeb0572_4_k_cu_94d9c6254cuda3std3__48in_placeE)
_ZN34_INTERNAL_9eeb0572_4_k_cu_94d9c6254cuda3std3__48in_placeE:
	.zero		1
	.type		_ZN34_INTERNAL_9eeb0572_4_k_cu_94d9c6254cuda3std6ranges3__45__cpo4sizeE,@object
	.size		_ZN34_INTERNAL_9eeb0572_4_k_cu_94d9c6254cuda3std6ranges3__45__cpo4sizeE,(_ZN34_INTERNAL_9eeb0572_4_k_cu_94d9c6256thrust24THRUST_300001_SM_1000_NS12placeholders2_3E - _ZN34_INTERNAL_9eeb0572_4_k_cu_94d9c6254cuda3std6ranges3__45__cpo4sizeE)
_ZN34_INTERNAL_9eeb0572_4_k_cu_94d9c6254cuda3std6ranges3__45__cpo4sizeE:
	.zero		1
	.type		_ZN34_INTERNAL_9eeb0572_4_k_cu_94d9c6256thrust24THRUST_300001_SM_1000_NS12placeholders2_3E,@object
	.size		_ZN34_INTERNAL_9eeb0572_4_k_cu_94d9c6256thrust24THRUST_300001_SM_1000_NS12placeholders2_3E,(_ZN34_INTERNAL_9eeb0572_4_k_cu_94d9c6254cuda3std3__45__cpo6cbeginE - _ZN34_INTERNAL_9eeb0572_4_k_cu_94d9c6256thrust24THRUST_300001_SM_1000_NS12placeholders2_3E)
_ZN34_INTERNAL_9eeb0572_4_k_cu_94d9c6256thrust24THRUST_300001_SM_1000_NS12placeholders2_3E:
	.zero		1
	.type		_ZN34_INTERNAL_9eeb0572_4_k_cu_94d9c6254cuda3std3__45__cpo6cbeginE,@object
	.size		_ZN34_INTERNAL_9eeb0572_4_k_cu_94d9c6254cuda3std3__45__cpo6cbeginE,(_ZN34_INTERNAL_9eeb0572_4_k_cu_94d9c6254cuda3std6ranges3__45__cpo6cbeginE - _ZN34_INTERNAL_9eeb0572_4_k_cu_94d9c6254cuda3std3__45__cpo6cbeginE)
_ZN34_INTERNAL_9eeb0572_4_k_cu_94d9c6254cuda3std3__45__cpo6cbeginE:
	.zero		1
	.type		_ZN34_INTERNAL_9eeb0572_4_k_cu_94d9c6254cuda3std6ranges3__45__cpo6cbeginE,@object
	.size		_ZN34_INTERNAL_9eeb0572_4_k_cu_94d9c6254cuda3std6ranges3__45__cpo6cbeginE,(_ZN34_INTERNAL_9eeb0572_4_k_cu_94d9c6256thrust24THRUST_300001_SM_1000_NS12placeholders2_7E - _ZN34_INTERNAL_9eeb0572_4_k_cu_94d9c6254cuda3std6ranges3__45__cpo6cbeginE)
_ZN34_INTERNAL_9eeb0572_4_k_cu_94d9c6254cuda3std6ranges3__45__cpo6cbeginE:
	.zero		1
	.type		_ZN34_INTERNAL_9eeb0572_4_k_cu_94d9c6256thrust24THRUST_300001_SM_1000_NS12placeholders2_7E,@object
	.size		_ZN34_INTERNAL_9eeb0572_4_k_cu_94d9c6256thrust24THRUST_300001_SM_1000_NS12placeholders2_7E,(_ZN34_INTERNAL_9eeb0572_4_k_cu_94d9c6254cuda3std3__45__cpo7crbeginE - _ZN34_INTERNAL_9eeb0572_4_k_cu_94d9c6256thrust24THRUST_300001_SM_1000_NS12placeholders2_7E)
_ZN34_INTERNAL_9eeb0572_4_k_cu_94d9c6256thrust24THRUST_300001_SM_1000_NS12placeholders2_7E:
	.zero		1
	.type		_ZN34_INTERNAL_9eeb0572_4_k_cu_94d9c6254cuda3std3__45__cpo7crbeginE,@object
	.size		_ZN34_INTERNAL_9eeb0572_4_k_cu_94d9c6254cuda3std3__45__cpo7crbeginE,(_ZN34_INTERNAL_9eeb0572_4_k_cu_94d9c6254cuda3std6ranges3__45__cpo4nextE - _ZN34_INTERNAL_9eeb0572_4_k_cu_94d9c6254cuda3std3__45__cpo7crbeginE)
_ZN34_INTERNAL_9eeb0572_4_k_cu_94d9c6254cuda3std3__45__cpo7crbeginE:
	.zero		1
	.type		_ZN34_INTERNAL_9eeb0572_4_k_cu_94d9c6254cuda3std6ranges3__45__cpo4nextE,@object
	.size		_ZN34_INTERNAL_9eeb0572_4_k_cu_94d9c6254cuda3std6ranges3__45__cpo4nextE,(_ZN34_INTERNAL_9eeb0572_4_k_cu_94d9c6254cuda3std6ranges3__45__cpo4swapE - _ZN34_INTERNAL_9eeb0572_4_k_cu_94d9c6254cuda3std6ranges3__45__cpo4nextE)
_ZN34_INTERNAL_9eeb0572_4_k_cu_94d9c6254cuda3std6ranges3__45__cpo4nextE:
	.zero		1
	.type		_ZN34_INTERNAL_9eeb0572_4_k_cu_94d9c6254cuda3std6ranges3__45__cpo4swapE,@object
	.size		_ZN34_INTERNAL_9eeb0572_4_k_cu_94d9c6254cuda3std6ranges3__45__cpo4swapE,(_ZN34_INTERNAL_9eeb0572_4_k_cu_94d9c6256thrust24THRUST_300001_SM_1000_NS8cuda_cub10par_nosyncE - _ZN34_INTERNAL_9eeb0572_4_k_cu_94d9c6254cuda3std6ranges3__45__cpo4swapE)
_ZN34_INTERNAL_9eeb0572_4_k_cu_94d9c6254cuda3std6ranges3__45__cpo4swapE:
	.zero		1
	.type		_ZN34_INTERNAL_9eeb0572_4_k_cu_94d9c6256thrust24THRUST_300001_SM_1000_NS8cuda_cub10par_nosyncE,@object
	.size		_ZN34_INTERNAL_9eeb0572_4_k_cu_94d9c6256thrust24THRUST_300001_SM_1000_NS8cuda_cub10par_nosyncE,(_ZN34_INTERNAL_9eeb0572_4_k_cu_94d9c6256thrust24THRUST_300001_SM_1000_NS12placeholders2_9E - _ZN34_INTERNAL_9eeb0572_4_k_cu_94d9c6256thrust24THRUST_300001_SM_1000_NS8cuda_cub10par_nosyncE)
_ZN34_INTERNAL_9eeb0572_4_k_cu_94d9c6256thrust24THRUST_300001_SM_1000_NS8cuda_cub10par_nosyncE:
	.zero		1
	.type		_ZN34_INTERNAL_9eeb0572_4_k_cu_94d9c6256thrust24THRUST_300001_SM_1000_NS12placeholders2_9E,@object
	.size		_ZN34_INTERNAL_9eeb0572_4_k_cu_94d9c6256thrust24THRUST_300001_SM_1000_NS12placeholders2_9E,(_ZN34_INTERNAL_9eeb0572_4_k_cu_94d9c6254cuda3std3__436_GLOBAL__N__9eeb0572_4_k_cu_94d9c6256ignoreE - _ZN34_INTERNAL_9eeb0572_4_k_cu_94d9c6256thrust24THRUST_300001_SM_1000_NS12placeholders2_9E)
_ZN34_INTERNAL_9eeb0572_4_k_cu_94d9c6256thrust24THRUST_300001_SM_1000_NS12placeholders2_9E:
	.zero		1
	.type		_ZN34_INTERNAL_9eeb0572_4_k_cu_94d9c6254cuda3std3__436_GLOBAL__N__9eeb0572_4_k_cu_94d9c6256ignoreE,@object
	.size		_ZN34_INTERNAL_9eeb0572_4_k_cu_94d9c6254cuda3std3__436_GLOBAL__N__9eeb0572_4_k_cu_94d9c6256ignoreE,(_ZN34_INTERNAL_9eeb0572_4_k_cu_94d9c6254cuda3std6ranges3__45__cpo4dataE - _ZN34_INTERNAL_9eeb0572_4_k_cu_94d9c6254cuda3std3__436_GLOBAL__N__9eeb0572_4_k_cu_94d9c6256ignoreE)
_ZN34_INTERNAL_9eeb0572_4_k_cu_94d9c6254cuda3std3__436_GLOBAL__N__9eeb0572_4_k_cu_94d9c6256ignoreE:
	.zero		1
	.type		_ZN34_INTERNAL_9eeb0572_4_k_cu_94d9c6254cuda3std6ranges3__45__cpo4dataE,@object
	.size		_ZN34_INTERNAL_9eeb0572_4_k_cu_94d9c6254cuda3std6ranges3__45__cpo4dataE,(_ZN34_INTERNAL_9eeb0572_4_k_cu_94d9c6256thrust24THRUST_300001_SM_1000_NS12placeholders2_1E - _ZN34_INTERNAL_9eeb0572_4_k_cu_94d9c6254cuda3std6ranges3__45__cpo4dataE)
_ZN34_INTERNAL_9eeb0572_4_k_cu_94d9c6254cuda3std6ranges3__45__cpo4dataE:
	.zero		1
	.type		_ZN34_INTERNAL_9eeb0572_4_k_cu_94d9c6256thrust24THRUST_300001_SM_1000_NS12placeholders2_1E,@object
	.size		_ZN34_INTERNAL_9eeb0572_4_k_cu_94d9c6256thrust24THRUST_300001_SM_1000_NS12placeholders2_1E,(_ZN34_INTERNAL_9eeb0572_4_k_cu_94d9c6254cuda3std3__45__cpo5beginE - _ZN34_INTERNAL_9eeb0572_4_k_cu_94d9c6256thrust24THRUST_300001_SM_1000_NS12placeholders2_1E)
_ZN34_INTERNAL_9eeb0572_4_k_cu_94d9c6256thrust24THRUST_300001_SM_1000_NS12placeholders2_1E:
	.zero		1
	.type		_ZN34_INTERNAL_9eeb0572_4_k_cu_94d9c6254cuda3std3__45__cpo5beginE,@object
	.size		_ZN34_INTERNAL_9eeb0572_4_k_cu_94d9c6254cuda3std3__45__cpo5beginE,(_ZN34_INTERNAL_9eeb0572_4_k_cu_94d9c6254cuda3std6ranges3__45__cpo5beginE - _ZN34_INTERNAL_9eeb0572_4_k_cu_94d9c6254cuda3std3__45__cpo5beginE)
_ZN34_INTERNAL_9eeb0572_4_k_cu_94d9c6254cuda3std3__45__cpo5beginE:
	.zero		1
	.type		_ZN34_INTERNAL_9eeb0572_4_k_cu_94d9c6254cuda3std6ranges3__45__cpo5beginE,@object
	.size		_ZN34_INTERNAL_9eeb0572_4_k_cu_94d9c6254cuda3std6ranges3__45__cpo5beginE,(_ZN34_INTERNAL_9eeb0572_4_k_cu_94d9c6256thrust24THRUST_300001_SM_1000_NS12placeholders2_5E - _ZN34_INTERNAL_9eeb0572_4_k_cu_94d9c6254cuda3std6ranges3__45__cpo5beginE)
_ZN34_INTERNAL_9eeb0572_4_k_cu_94d9c6254cuda3std6ranges3__45__cpo5beginE:
	.zero		1
	.type		_ZN34_INTERNAL_9eeb0572_4_k_cu_94d9c6256thrust24THRUST_300001_SM_1000_NS12placeholders2_5E,@object
	.size		_ZN34_INTERNAL_9eeb0572_4_k_cu_94d9c6256thrust24THRUST_300001_SM_1000_NS12placeholders2_5E,(_ZN34_INTERNAL_9eeb0572_4_k_cu_94d9c6254cuda3std3__45__cpo6rbeginE - _ZN34_INTERNAL_9eeb0572_4_k_cu_94d9c6256thrust24THRUST_300001_SM_1000_NS12placeholders2_5E)
_ZN34_INTERNAL_9eeb0572_4_k_cu_94d9c6256thrust24THRUST_300001_SM_1000_NS12placeholders2_5E:
	.zero		1
	.type		_ZN34_INTERNAL_9eeb0572_4_k_cu_94d9c6254cuda3std3__45__cpo6rbeginE,@object
	.size		_ZN34_INTERNAL_9eeb0572_4_k_cu_94d9c6254cuda3std3__45__cpo6rbeginE,(_ZN34_INTERNAL_9eeb0572_4_k_cu_94d9c6254cuda3std6ranges3__45__cpo7advanceE - _ZN34_INTERNAL_9eeb0572_4_k_cu_94d9c6254cuda3std3__45__cpo6rbeginE)
_ZN34_INTERNAL_9eeb0572_4_k_cu_94d9c6254cuda3std3__45__cpo6rbeginE:
	.zero		1
	.type		_ZN34_INTERNAL_9eeb0572_4_k_cu_94d9c6254cuda3std6ranges3__45__cpo7advanceE,@object
	.size		_ZN34_INTERNAL_9eeb0572_4_k_cu_94d9c6254cuda3std6ranges3__45__cpo7advanceE,(_ZN34_INTERNAL_9eeb0572_4_k_cu_94d9c6254cuda3std3__47nulloptE - _ZN34_INTERNAL_9eeb0572_4_k_cu_94d9c6254cuda3std6ranges3__45__cpo7advanceE)
_ZN34_INTERNAL_9eeb0572_4_k_cu_94d9c6254cuda3std6ranges3__45__cpo7advanceE:
	.zero		1
	.type		_ZN34_INTERNAL_9eeb0572_4_k_cu_94d9c6254cuda3std3__47nulloptE,@object
	.size		_ZN34_INTERNAL_9eeb0572_4_k_cu_94d9c6254cuda3std3__47nulloptE,(_ZN34_INTERNAL_9eeb0572_4_k_cu_94d9c6254cuda3std6ranges3__45__cpo8distanceE - _ZN34_INTERNAL_9eeb0572_4_k_cu_94d9c6254cuda3std3__47nulloptE)
_ZN34_INTERNAL_9eeb0572_4_k_cu_94d9c6254cuda3std3__47nulloptE:
	.zero		1
	.type		_ZN34_INTERNAL_9eeb0572_4_k_cu_94d9c6254cuda3std6ranges3__45__cpo8distanceE,@object
	.size		_ZN34_INTERNAL_9eeb0572_4_k_cu_94d9c6254cuda3std6ranges3__45__cpo8distanceE,(_ZN34_INTERNAL_9eeb0572_4_k_cu_94d9c6256thrust24THRUST_300001_SM_1000_NS12placeholders3_10E - _ZN34_INTERNAL_9eeb0572_4_k_cu_94d9c6254cuda3std6ranges3__45__cpo8distanceE)
_ZN34_INTERNAL_9eeb0572_4_k_cu_94d9c6254cuda3std6ranges3__45__cpo8distanceE:
	.zero		1
	.type		_ZN34_INTERNAL_9eeb0572_4_k_cu_94d9c6256thrust24THRUST_300001_SM_1000_NS12placeholders3_10E,@object
	.size		_ZN34_INTERNAL_9eeb0572_4_k_cu_94d9c6256thrust24THRUST_300001_SM_1000_NS12placeholders3_10E,(_ZN34_INTERNAL_9eeb0572_4_k_cu_94d9c6254cuda3std3__419piecewise_constructE - _ZN34_INTERNAL_9eeb0572_4_k_cu_94d9c6256thrust24THRUST_300001_SM_1000_NS12placeholders3_10E)
_ZN34_INTERNAL_9eeb0572_4_k_cu_94d9c6256thrust24THRUST_300001_SM_1000_NS12placeholders3_10E:
	.zero		1
	.type		_ZN34_INTERNAL_9eeb0572_4_k_cu_94d9c6254cuda3std3__419piecewise_constructE,@object
	.size		_ZN34_INTERNAL_9eeb0572_4_k_cu_94d9c6254cuda3std3__419piecewise_constructE,(_ZN34_INTERNAL_9eeb0572_4_k_cu_94d9c6254cuda3std6ranges3__45__cpo5cdataE - _ZN34_INTERNAL_9eeb0572_4_k_cu_94d9c6254cuda3std3__419piecewise_constructE)
_ZN34_INTERNAL_9eeb0572_4_k_cu_94d9c6254cuda3std3__419piecewise_constructE:
	.zero		1
	.type		_ZN34_INTERNAL_9eeb0572_4_k_cu_94d9c6254cuda3std6ranges3__45__cpo5cdataE,@object
	.size		_ZN34_INTERNAL_9eeb0572_4_k_cu_94d9c6254cuda3std6ranges3__45__cpo5cdataE,(_ZN34_INTERNAL_9eeb0572_4_k_cu_94d9c6256thrust24THRUST_300001_SM_1000_NS12placeholders2_2E - _ZN34_INTERNAL_9eeb0572_4_k_cu_94d9c6254cuda3std6ranges3__45__cpo5cdataE)
_ZN34_INTERNAL_9eeb0572_4_k_cu_94d9c6254cuda3std6ranges3__45__cpo5cdataE:
	.zero		1
	.type		_ZN34_INTERNAL_9eeb0572_4_k_cu_94d9c6256thrust24THRUST_300001_SM_1000_NS12placeholders2_2E,@object
	.size		_ZN34_INTERNAL_9eeb0572_4_k_cu_94d9c6256thrust24THRUST_300001_SM_1000_NS12placeholders2_2E,(_ZN34_INTERNAL_9eeb0572_4_k_cu_94d9c6254cuda3std3__45__cpo3endE - _ZN34_INTERNAL_9eeb0572_4_k_cu_94d9c6256thrust24THRUST_300001_SM_1000_NS12placeholders2_2E)
_ZN34_INTERNAL_9eeb0572_4_k_cu_94d9c6256thrust24THRUST_300001_SM_1000_NS12placeholders2_2E:
	.zero		1
	.type		_ZN34_INTERNAL_9eeb0572_4_k_cu_94d9c6254cuda3std3__45__cpo3endE,@object
	.size		_ZN34_INTERNAL_9eeb0572_4_k_cu_94d9c6254cuda3std3__45__cpo3endE,(_ZN34_INTERNAL_9eeb0572_4_k_cu_94d9c6254cuda3std6ranges3__45__cpo3endE - _ZN34_INTERNAL_9eeb0572_4_k_cu_94d9c6254cuda3std3__45__cpo3endE)
_ZN34_INTERNAL_9eeb0572_4_k_cu_94d9c6254cuda3std3__45__cpo3endE:
	.zero		1
	.type		_ZN34_INTERNAL_9eeb0572_4_k_cu_94d9c6254cuda3std6ranges3__45__cpo3endE,@object
	.size		_ZN34_INTERNAL_9eeb0572_4_k_cu_94d9c6254cuda3std6ranges3__45__cpo3endE,(_ZN34_INTERNAL_9eeb0572_4_k_cu_94d9c6256thrust24THRUST_300001_SM_1000_NS12placeholders2_6E - _ZN34_INTERNAL_9eeb0572_4_k_cu_94d9c6254cuda3std6ranges3__45__cpo3endE)
_ZN34_INTERNAL_9eeb0572_4_k_cu_94d9c6254cuda3std6ranges3__45__cpo3endE:
	.zero		1
	.type		_ZN34_INTERNAL_9eeb0572_4_k_cu_94d9c6256thrust24THRUST_300001_SM_1000_NS12placeholders2_6E,@object
	.size		_ZN34_INTERNAL_9eeb0572_4_k_cu_94d9c6256thrust24THRUST_300001_SM_1000_NS12placeholders2_6E,(_ZN34_INTERNAL_9eeb0572_4_k_cu_94d9c6254cuda3std3__45__cpo4rendE - _ZN34_INTERNAL_9eeb0572_4_k_cu_94d9c6256thrust24THRUST_300001_SM_1000_NS12placeholders2_6E)
_ZN34_INTERNAL_9eeb0572_4_k_cu_94d9c6256thrust24THRUST_300001_SM_1000_NS12placeholders2_6E:
	.zero		1
	.type		_ZN34_INTERNAL_9eeb0572_4_k_cu_94d9c6254cuda3std3__45__cpo4rendE,@object
	.size		_ZN34_INTERNAL_9eeb0572_4_k_cu_94d9c6254cuda3std3__45__cpo4rendE,(_ZN34_INTERNAL_9eeb0572_4_k_cu_94d9c6254cuda3std6ranges3__45__cpo9iter_swapE - _ZN34_INTERNAL_9eeb0572_4_k_cu_94d9c6254cuda3std3__45__cpo4rendE)
_ZN34_INTERNAL_9eeb0572_4_k_cu_94d9c6254cuda3std3__45__cpo4rendE:
	.zero		1
	.type		_ZN34_INTERNAL_9eeb0572_4_k_cu_94d9c6254cuda3std6ranges3__45__cpo9iter_swapE,@object
	.size		_ZN34_INTERNAL_9eeb0572_4_k_cu_94d9c6254cuda3std6ranges3__45__cpo9iter_swapE,(_ZN34_INTERNAL_9eeb0572_4_k_cu_94d9c6254cuda3std3__48unexpectE - _ZN34_INTERNAL_9eeb0572_4_k_cu_94d9c6254cuda3std6ranges3__45__cpo9iter_swapE)
_ZN34_INTERNAL_9eeb0572_4_k_cu_94d9c6254cuda3std6ranges3__45__cpo9iter_swapE:
	.zero		1
	.type		_ZN34_INTERNAL_9eeb0572_4_k_cu_94d9c6254cuda3std3__48unexpectE,@object
	.size		_ZN34_INTERNAL_9eeb0572_4_k_cu_94d9c6254cuda3std3__48unexpectE,(_ZN34_INTERNAL_9eeb0572_4_k_cu_94d9c6256thrust24THRUST_300001_SM_1000_NS8cuda_cub3parE - _ZN34_INTERNAL_9eeb0572_4_k_cu_94d9c6254cuda3std3__48unexpectE)
_ZN34_INTERNAL_9eeb0572_4_k_cu_94d9c6254cuda3std3__48unexpectE:
	.zero		1
	.type		_ZN34_INTERNAL_9eeb0572_4_k_cu_94d9c6256thrust24THRUST_300001_SM_1000_NS8cuda_cub3parE,@object
	.size		_ZN34_INTERNAL_9eeb0572_4_k_cu_94d9c6256thrust24THRUST_300001_SM_1000_NS8cuda_cub3parE,(_ZN34_INTERNAL_9eeb0572_4_k_cu_94d9c6256thrust24THRUST_300001_SM_1000_NS12placeholders2_4E - _ZN34_INTERNAL_9eeb0572_4_k_cu_94d9c6256thrust24THRUST_300001_SM_1000_NS8cuda_cub3parE)
_ZN34_INTERNAL_9eeb0572_4_k_cu_94d9c6256thrust24THRUST_300001_SM_1000_NS8cuda_cub3parE:
	.zero		1
	.type		_ZN34_INTERNAL_9eeb0572_4_k_cu_94d9c6256thrust24THRUST_300001_SM_1000_NS12placeholders2_4E,@object
	.size		_ZN34_INTERNAL_9eeb0572_4_k_cu_94d9c6256thrust24THRUST_300001_SM_1000_NS12placeholders2_4E,(_ZN34_INTERNAL_9eeb0572_4_k_cu_94d9c6254cuda3std3__45__cpo4cendE - _ZN34_INTERNAL_9eeb0572_4_k_cu_94d9c6256thrust24THRUST_300001_SM_1000_NS12placeholders2_4E)
_ZN34_INTERNAL_9eeb0572_4_k_cu_94d9c6256thrust24THRUST_300001_SM_1000_NS12placeholders2_4E:
	.zero		1
	.type		_ZN34_INTERNAL_9eeb0572_4_k_cu_94d9c6254cuda3std3__45__cpo4cendE,@object
	.size		_ZN34_INTERNAL_9eeb0572_4_k_cu_94d9c6254cuda3std3__45__cpo4cendE,(_ZN34_INTERNAL_9eeb0572_4_k_cu_94d9c6254cuda3std6ranges3__45__cpo4cendE - _ZN34_INTERNAL_9eeb0572_4_k_cu_94d9c6254cuda3std3__45__cpo4cendE)
_ZN34_INTERNAL_9eeb0572_4_k_cu_94d9c6254cuda3std3__45__cpo4cendE:
	.zero		1
	.type		_ZN34_INTERNAL_9eeb0572_4_k_cu_94d9c6254cuda3std6ranges3__45__cpo4cendE,@object
	.size		_ZN34_INTERNAL_9eeb0572_4_k_cu_94d9c6254cuda3std6ranges3__45__cpo4cendE,(_ZN34_INTERNAL_9eeb0572_4_k_cu_94d9c6254cuda3std3__420unreachable_sentinelE - _ZN34_INTERNAL_9eeb0572_4_k_cu_94d9c6254cuda3std6ranges3__45__cpo4cendE)
_ZN34_INTERNAL_9eeb0572_4_k_cu_94d9c6254cuda3std6ranges3__45__cpo4cendE:
	.zero		1
	.type		_ZN34_INTERNAL_9eeb0572_4_k_cu_94d9c6254cuda3std3__420unreachable_sentinelE,@object
	.size		_ZN34_INTERNAL_9eeb0572_4_k_cu_94d9c6254cuda3std3__420unreachable_sentinelE,(_ZN34_INTERNAL_9eeb0572_4_k_cu_94d9c6254cuda3std6ranges3__45__cpo5ssizeE - _ZN34_INTERNAL_9eeb0572_4_k_cu_94d9c6254cuda3std3__420unreachable_sentinelE)
_ZN34_INTERNAL_9eeb0572_4_k_cu_94d9c6254cuda3std3__420unreachable_sentinelE:
	.zero		1
	.type		_ZN34_INTERNAL_9eeb0572_4_k_cu_94d9c6254cuda3std6ranges3__45__cpo5ssizeE,@object
	.size		_ZN34_INTERNAL_9eeb0572_4_k_cu_94d9c6254cuda3std6ranges3__45__cpo5ssizeE,(_ZN34_INTERNAL_9eeb0572_4_k_cu_94d9c6256thrust24THRUST_300001_SM_1000_NS12placeholders2_8E - _ZN34_INTERNAL_9eeb0572_4_k_cu_94d9c6254cuda3std6ranges3__45__cpo5ssizeE)
_ZN34_INTERNAL_9eeb0572_4_k_cu_94d9c6254cuda3std6ranges3__45__cpo5ssizeE:
	.zero		1
	.type		_ZN34_INTERNAL_9eeb0572_4_k_cu_94d9c6256thrust24THRUST_300001_SM_1000_NS12placeholders2_8E,@object
	.size		_ZN34_INTERNAL_9eeb0572_4_k_cu_94d9c6256thrust24THRUST_300001_SM_1000_NS12placeholders2_8E,(_ZN34_INTERNAL_9eeb0572_4_k_cu_94d9c6254cuda3std3__45__cpo5crendE - _ZN34_INTERNAL_9eeb0572_4_k_cu_94d9c6256thrust24THRUST_300001_SM_1000_NS12placeholders2_8E)
_ZN34_INTERNAL_9eeb0572_4_k_cu_94d9c6256thrust24THRUST_300001_SM_1000_NS12placeholders2_8E:
	.zero		1
	.type		_ZN34_INTERNAL_9eeb0572_4_k_cu_94d9c6254cuda3std3__45__cpo5crendE,@object
	.size		_ZN34_INTERNAL_9eeb0572_4_k_cu_94d9c6254cuda3std3__45__cpo5crendE,(_ZN34_INTERNAL_9eeb0572_4_k_cu_94d9c6254cuda3std6ranges3__45__cpo4prevE - _ZN34_INTERNAL_9eeb0572_4_k_cu_94d9c6254cuda3std3__45__cpo5crendE)
_ZN34_INTERNAL_9eeb0572_4_k_cu_94d9c6254cuda3std3__45__cpo5crendE:
	.zero		1
	.type		_ZN34_INTERNAL_9eeb0572_4_k_cu_94d9c6254cuda3std6ranges3__45__cpo4prevE,@object
	.size		_ZN34_INTERNAL_9eeb0572_4_k_cu_94d9c6254cuda3std6ranges3__45__cpo4prevE,(_ZN34_INTERNAL_9eeb0572_4_k_cu_94d9c6254cuda3std6ranges3__45__cpo9iter_moveE - _ZN34_INTERNAL_9eeb0572_4_k_cu_94d9c6254cuda3std6ranges3__45__cpo4prevE)
_ZN34_INTERNAL_9eeb0572_4_k_cu_94d9c6254cuda3std6ranges3__45__cpo4prevE:
	.zero		1
	.type		_ZN34_INTERNAL_9eeb0572_4_k_cu_94d9c6254cuda3std6ranges3__45__cpo9iter_moveE,@object
	.size		_ZN34_INTERNAL_9eeb0572_4_k_cu_94d9c6254cuda3std6ranges3__45__cpo9iter_moveE,(_ZN34_INTERNAL_9eeb0572_4_k_cu_94d9c6256thrust24THRUST_300001_SM_1000_NS6system6detail10sequential3seqE - _ZN34_INTERNAL_9eeb0572_4_k_cu_94d9c6254cuda3std6ranges3__45__cpo9iter_moveE)
_ZN34_INTERNAL_9eeb0572_4_k_cu_94d9c6254cuda3std6ranges3__45__cpo9iter_moveE:
	.zero		1
	.type		_ZN34_INTERNAL_9eeb0572_4_k_cu_94d9c6256thrust24THRUST_300001_SM_1000_NS6system6detail10sequential3seqE,@object
	.size		_ZN34_INTERNAL_9eeb0572_4_k_cu_94d9c6256thrust24THRUST_300001_SM_1000_NS6system6detail10sequential3seqE,(.L_31 - _ZN34_INTERNAL_9eeb0572_4_k_cu_94d9c6256thrust24THRUST_300001_SM_1000_NS6system6detail10sequential3seqE)
_ZN34_INTERNAL_9eeb0572_4_k_cu_94d9c6256thrust24THRUST_300001_SM_1000_NS6system6detail10sequential3seqE:
	.zero		1
.L_31:


//--------------------- .nv.constant0._ZN3cub18CUB_300001_SM_10006detail11EmptyKernelIvEEvv --------------------------
	.section	.nv.constant0._ZN3cub18CUB_300001_SM_10006detail11EmptyKernelIvEEvv,"a",@progbits
	.sectionflags	@""
	.align	4
.nv.constant0._ZN3cub18CUB_300001_SM_10006detail11EmptyKernelIvEEvv:
	.zero		896


//--------------------- .nv.constant0._Z13kdeviceMemsetPfS_ --------------------------
	.section	.nv.constant0._Z13kdeviceMemsetPfS_,"a",@progbits
	.sectionflags	@""
	.align	4
.nv.constant0._Z13kdeviceMemsetPfS_:
	.zero		912


//--------------------- .nv.constant0._Z6ksqrtTPfffS_ --------------------------
	.section	.nv.constant0._Z6ksqrtTPfffS_,"a",@progbits
	.sectionflags	@""
	.align	4
.nv.constant0._Z6ksqrtTPfffS_:
	.zero		920


//--------------------- .nv.constant0._Z4klogPffS_ --------------------------
	.section	.nv.constant0._Z4klogPffS_,"a",@progbits
	.sectionflags	@""
	.align	4
.nv.constant0._Z4klogPffS_:
	.zero		920


//--------------------- .nv.constant0._Z5kexpTPfffS_ --------------------------
	.section	.nv.constant0._Z5kexpTPfffS_,"a",@progbits
	.sectionflags	@""
	.align	4
.nv.constant0._Z5kexpTPfffS_:
	.zero		920


//--------------------- .nv.constant0._Z4kexpPfffS_ --------------------------
	.section	.nv.constant0._Z4kexpPfffS_,"a",@progbits
	.sectionflags	@""
	.align	4
.nv.constant0._Z4kexpPfffS_:
	.zero		920


//--------------------- .nv.constant0._Z6kaxpyePfffS_ --------------------------
	.section	.nv.constant0._Z6kaxpyePfffS_,"a",@progbits
	.sectionflags	@""
	.align	4
.nv.constant0._Z6kaxpyePfffS_:
	.zero		920


//--------------------- .nv.constant0._Z5kmaskPfS_ --------------------------
	.section	.nv.constant0._Z5kmaskPfS_,"a",@progbits
	.sectionflags	@""
	.align	4
.nv.constant0._Z5kmaskPfS_:
	.zero		912


//--------------------- .nv.constant0._Z5kfillPff --------------------------
	.section	.nv.constant0._Z5kfillPff,"a",@progbits
	.sectionflags	@""
	.align	4
.nv.constant0._Z5kfillPff:
	.zero		908


//--------------------- .nv.constant0._Z4ksubPfS_S_ --------------------------
	.section	.nv.constant0._Z4ksubPfS_S_,"a",@progbits
	.sectionflags	@""
	.align	4
.nv.constant0._Z4ksubPfS_S_:
	.zero		920


//--------------------- .nv.constant0._Z5kgdivPfS_S_ --------------------------
	.section	.nv.constant0._Z5kgdivPfS_S_,"a",@progbits
	.sectionflags	@""
	.align	4
.nv.constant0._Z5kgdivPfS_S_:
	.zero		920


//--------------------- .nv.constant0._Z6kgmulePffS_ --------------------------
	.section	.nv.constant0._Z6kgmulePffS_,"a",@progbits
	.sectionflags	@""
	.align	4
.nv.constant0._Z6kgmulePffS_:
	.zero		920


//--------------------- .nv.constant0._Z5kgmulPfS_S_ --------------------------
	.section	.nv.constant0._Z5kgmulPfS_S_,"a",@progbits
	.sectionflags	@""
	.align	4
.nv.constant0._Z5kgmulPfS_S_:
	.zero		920


//--------------------- SYMBOLS --------------------------

	.type		.nv.reservedSmem.offset0,@object
	.size		.nv.reservedSmem.offset0,0x4
